//
// Generated by NVIDIA NVVM Compiler
//
// Compiler Build ID: CL-36424714
// Cuda compilation tools, release 13.0, V13.0.88
// Based on NVVM 20.0.0
//

.version 9.0
.target sm_100
.address_size 64

	// .globl	_Z23computeCommittorsKernelPKiS0_S0_S0_S0_S0_iiPi

.visible .entry _Z23computeCommittorsKernelPKiS0_S0_S0_S0_S0_iiPi(
	.param .u64 .ptr .align 1 _Z23computeCommittorsKernelPKiS0_S0_S0_S0_S0_iiPi_param_0,
	.param .u64 .ptr .align 1 _Z23computeCommittorsKernelPKiS0_S0_S0_S0_S0_iiPi_param_1,
	.param .u64 .ptr .align 1 _Z23computeCommittorsKernelPKiS0_S0_S0_S0_S0_iiPi_param_2,
	.param .u64 .ptr .align 1 _Z23computeCommittorsKernelPKiS0_S0_S0_S0_S0_iiPi_param_3,
	.param .u64 .ptr .align 1 _Z23computeCommittorsKernelPKiS0_S0_S0_S0_S0_iiPi_param_4,
	.param .u64 .ptr .align 1 _Z23computeCommittorsKernelPKiS0_S0_S0_S0_S0_iiPi_param_5,
	.param .u32 _Z23computeCommittorsKernelPKiS0_S0_S0_S0_S0_iiPi_param_6,
	.param .u32 _Z23computeCommittorsKernelPKiS0_S0_S0_S0_S0_iiPi_param_7,
	.param .u64 .ptr .align 1 _Z23computeCommittorsKernelPKiS0_S0_S0_S0_S0_iiPi_param_8
)
{
	.reg .pred 	%p<42>;
	.reg .b32 	%r<242>;
	.reg .b64 	%rd<35>;

	ld.param.u64 	%rd20, [_Z23computeCommittorsKernelPKiS0_S0_S0_S0_S0_iiPi_param_0];
	ld.param.u64 	%rd21, [_Z23computeCommittorsKernelPKiS0_S0_S0_S0_S0_iiPi_param_1];
	ld.param.u64 	%rd22, [_Z23computeCommittorsKernelPKiS0_S0_S0_S0_S0_iiPi_param_2];
	ld.param.u64 	%rd23, [_Z23computeCommittorsKernelPKiS0_S0_S0_S0_S0_iiPi_param_3];
	ld.param.u64 	%rd24, [_Z23computeCommittorsKernelPKiS0_S0_S0_S0_S0_iiPi_param_4];
	ld.param.u64 	%rd25, [_Z23computeCommittorsKernelPKiS0_S0_S0_S0_S0_iiPi_param_5];
	ld.param.u32 	%r128, [_Z23computeCommittorsKernelPKiS0_S0_S0_S0_S0_iiPi_param_6];
	ld.param.u32 	%r127, [_Z23computeCommittorsKernelPKiS0_S0_S0_S0_S0_iiPi_param_7];
	ld.param.u64 	%rd19, [_Z23computeCommittorsKernelPKiS0_S0_S0_S0_S0_iiPi_param_8];
	cvta.to.global.u64 	%rd1, %rd20;
	cvta.to.global.u64 	%rd2, %rd23;
	cvta.to.global.u64 	%rd3, %rd22;
	cvta.to.global.u64 	%rd4, %rd24;
	cvta.to.global.u64 	%rd5, %rd25;
	cvta.to.global.u64 	%rd6, %rd21;
	mov.u32 	%r129, %ctaid.x;
	mov.u32 	%r130, %ntid.x;
	mov.u32 	%r131, %tid.x;
	mad.lo.s32 	%r1, %r129, %r130, %r131;
	setp.ge.s32 	%p1, %r1, %r128;
	@%p1 bra 	$L__BB0_44;
	setp.lt.s32 	%p2, %r127, 1;
	mov.b32 	%r191, 0;
	mov.u32 	%r192, %r191;
	mov.u32 	%r193, %r191;
	mov.u32 	%r188, %r191;
	mov.u32 	%r189, %r191;
	mov.u32 	%r190, %r191;
	@%p2 bra 	$L__BB0_43;
	mul.lo.s32 	%r2, %r127, %r1;
	and.b32  	%r3, %r127, 3;
	setp.lt.u32 	%p3, %r127, 4;
	mov.b32 	%r215, 0;
	mov.u32 	%r190, %r215;
	mov.u32 	%r189, %r215;
	mov.u32 	%r188, %r215;
	mov.u32 	%r193, %r215;
	mov.u32 	%r192, %r215;
	mov.u32 	%r191, %r215;
	@%p3 bra 	$L__BB0_33;
	and.b32  	%r215, %r127, 2147483644;
	neg.s32 	%r178, %r215;
	add.s64 	%rd7, %rd5, 8;
	add.s64 	%rd8, %rd4, 8;
	mov.b32 	%r190, 0;
	mov.u32 	%r177, %r2;
	mov.u32 	%r189, %r190;
	mov.u32 	%r188, %r190;
	mov.u32 	%r193, %r190;
	mov.u32 	%r192, %r190;
	mov.u32 	%r191, %r190;
$L__BB0_4:
	mul.wide.s32 	%rd26, %r177, 4;
	add.s64 	%rd27, %rd6, %rd26;
	add.s64 	%rd9, %rd27, 8;
	add.s64 	%rd10, %rd7, %rd26;
	add.s64 	%rd11, %rd8, %rd26;
	add.s64 	%rd28, %rd1, %rd26;
	add.s64 	%rd12, %rd28, 8;
	add.s64 	%rd29, %rd3, %rd26;
	add.s64 	%rd13, %rd29, 8;
	add.s64 	%rd30, %rd2, %rd26;
	add.s64 	%rd14, %rd30, 8;
	ld.global.u32 	%r14, [%rd27];
	setp.eq.s32 	%p4, %r14, -1;
	@%p4 bra 	$L__BB0_11;
	ld.global.u32 	%r15, [%rd10+-8];
	setp.eq.s32 	%p5, %r15, -1;
	@%p5 bra 	$L__BB0_11;
	ld.global.u32 	%r16, [%rd11+-8];
	setp.eq.s32 	%p6, %r16, -1;
	@%p6 bra 	$L__BB0_11;
	ld.global.u32 	%r17, [%rd13+-8];
	setp.eq.s32 	%p7, %r17, -1;
	@%p7 bra 	$L__BB0_11;
	add.s32 	%r191, %r191, 1;
	setp.gt.s32 	%p8, %r16, %r14;
	selp.u32 	%r136, 1, 0, %p8;
	add.s32 	%r192, %r192, %r136;
	setp.gt.s32 	%p9, %r15, %r17;
	selp.u32 	%r137, 1, 0, %p9;
	add.s32 	%r193, %r193, %r137;
	ld.global.u32 	%r138, [%rd14+-8];
	and.b32  	%r139, %r138, -2147483647;
	setp.ne.s32 	%p10, %r139, 1;
	@%p10 bra 	$L__BB0_10;
	add.s32 	%r188, %r188, 1;
	bra.uni 	$L__BB0_11;
$L__BB0_10:
	ld.global.u32 	%r140, [%rd12+-8];
	and.b32  	%r141, %r140, 1;
	add.s32 	%r189, %r141, %r189;
	xor.b32  	%r142, %r141, 1;
	add.s32 	%r190, %r142, %r190;
$L__BB0_11:
	ld.global.u32 	%r30, [%rd9+-4];
	setp.eq.s32 	%p11, %r30, -1;
	@%p11 bra 	$L__BB0_18;
	ld.global.u32 	%r31, [%rd10+-4];
	setp.eq.s32 	%p12, %r31, -1;
	@%p12 bra 	$L__BB0_18;
	ld.global.u32 	%r32, [%rd11+-4];
	setp.eq.s32 	%p13, %r32, -1;
	@%p13 bra 	$L__BB0_18;
	ld.global.u32 	%r33, [%rd13+-4];
	setp.eq.s32 	%p14, %r33, -1;
	@%p14 bra 	$L__BB0_18;
	add.s32 	%r191, %r191, 1;
	setp.gt.s32 	%p15, %r32, %r30;
	selp.u32 	%r143, 1, 0, %p15;
	add.s32 	%r192, %r192, %r143;
	setp.gt.s32 	%p16, %r31, %r33;
	selp.u32 	%r144, 1, 0, %p16;
	add.s32 	%r193, %r193, %r144;
	ld.global.u32 	%r145, [%rd14+-4];
	and.b32  	%r146, %r145, -2147483647;
	setp.eq.s32 	%p17, %r146, 1;
	@%p17 bra 	$L__BB0_17;
	ld.global.u32 	%r147, [%rd12+-4];
	and.b32  	%r148, %r147, 1;
	add.s32 	%r189, %r148, %r189;
	xor.b32  	%r149, %r148, 1;
	add.s32 	%r190, %r149, %r190;
	bra.uni 	$L__BB0_18;
$L__BB0_17:
	add.s32 	%r188, %r188, 1;
$L__BB0_18:
	ld.global.u32 	%r46, [%rd9];
	setp.eq.s32 	%p18, %r46, -1;
	@%p18 bra 	$L__BB0_25;
	ld.global.u32 	%r47, [%rd10];
	setp.eq.s32 	%p19, %r47, -1;
	@%p19 bra 	$L__BB0_25;
	ld.global.u32 	%r48, [%rd11];
	setp.eq.s32 	%p20, %r48, -1;
	@%p20 bra 	$L__BB0_25;
	ld.global.u32 	%r49, [%rd13];
	setp.eq.s32 	%p21, %r49, -1;
	@%p21 bra 	$L__BB0_25;
	add.s32 	%r191, %r191, 1;
	setp.gt.s32 	%p22, %r48, %r46;
	selp.u32 	%r150, 1, 0, %p22;
	add.s32 	%r192, %r192, %r150;
	setp.gt.s32 	%p23, %r47, %r49;
	selp.u32 	%r151, 1, 0, %p23;
	add.s32 	%r193, %r193, %r151;
	ld.global.u32 	%r152, [%rd14];
	and.b32  	%r153, %r152, -2147483647;
	setp.eq.s32 	%p24, %r153, 1;
	@%p24 bra 	$L__BB0_24;
	ld.global.u32 	%r154, [%rd12];
	and.b32  	%r155, %r154, 1;
	add.s32 	%r189, %r155, %r189;
	xor.b32  	%r156, %r155, 1;
	add.s32 	%r190, %r156, %r190;
	bra.uni 	$L__BB0_25;
$L__BB0_24:
	add.s32 	%r188, %r188, 1;
$L__BB0_25:
	ld.global.u32 	%r62, [%rd9+4];
	setp.eq.s32 	%p25, %r62, -1;
	@%p25 bra 	$L__BB0_32;
	ld.global.u32 	%r63, [%rd10+4];
	setp.eq.s32 	%p26, %r63, -1;
	@%p26 bra 	$L__BB0_32;
	ld.global.u32 	%r64, [%rd11+4];
	setp.eq.s32 	%p27, %r64, -1;
	@%p27 bra 	$L__BB0_32;
	ld.global.u32 	%r65, [%rd13+4];
	setp.eq.s32 	%p28, %r65, -1;
	@%p28 bra 	$L__BB0_32;
	add.s32 	%r191, %r191, 1;
	setp.gt.s32 	%p29, %r64, %r62;
	selp.u32 	%r157, 1, 0, %p29;
	add.s32 	%r192, %r192, %r157;
	setp.gt.s32 	%p30, %r63, %r65;
	selp.u32 	%r158, 1, 0, %p30;
	add.s32 	%r193, %r193, %r158;
	ld.global.u32 	%r159, [%rd14+4];
	and.b32  	%r160, %r159, -2147483647;
	setp.eq.s32 	%p31, %r160, 1;
	@%p31 bra 	$L__BB0_31;
	ld.global.u32 	%r161, [%rd12+4];
	and.b32  	%r162, %r161, 1;
	add.s32 	%r189, %r162, %r189;
	xor.b32  	%r163, %r162, 1;
	add.s32 	%r190, %r163, %r190;
	bra.uni 	$L__BB0_32;
$L__BB0_31:
	add.s32 	%r188, %r188, 1;
$L__BB0_32:
	add.s32 	%r178, %r178, 4;
	add.s32 	%r177, %r177, 4;
	setp.ne.s32 	%p32, %r178, 0;
	@%p32 bra 	$L__BB0_4;
$L__BB0_33:
	setp.eq.s32 	%p33, %r3, 0;
	@%p33 bra 	$L__BB0_43;
	add.s32 	%r223, %r215, %r2;
	neg.s32 	%r222, %r3;
$L__BB0_35:
	.pragma "nounroll";
	mul.wide.s32 	%rd15, %r223, 4;
	add.s64 	%rd16, %rd3, %rd15;
	add.s64 	%rd17, %rd4, %rd15;
	add.s64 	%rd18, %rd5, %rd15;
	add.s64 	%rd31, %rd6, %rd15;
	ld.global.u32 	%r103, [%rd31];
	setp.eq.s32 	%p34, %r103, -1;
	@%p34 bra 	$L__BB0_42;
	ld.global.u32 	%r104, [%rd18];
	setp.eq.s32 	%p35, %r104, -1;
	@%p35 bra 	$L__BB0_42;
	ld.global.u32 	%r105, [%rd17];
	setp.eq.s32 	%p36, %r105, -1;
	@%p36 bra 	$L__BB0_42;
	ld.global.u32 	%r106, [%rd16];
	setp.eq.s32 	%p37, %r106, -1;
	@%p37 bra 	$L__BB0_42;
	add.s32 	%r191, %r191, 1;
	setp.gt.s32 	%p38, %r105, %r103;
	selp.u32 	%r164, 1, 0, %p38;
	add.s32 	%r192, %r192, %r164;
	setp.gt.s32 	%p39, %r104, %r106;
	selp.u32 	%r165, 1, 0, %p39;
	add.s32 	%r193, %r193, %r165;
	add.s64 	%rd32, %rd2, %rd15;
	ld.global.u32 	%r166, [%rd32];
	and.b32  	%r167, %r166, -2147483647;
	setp.eq.s32 	%p40, %r167, 1;
	@%p40 bra 	$L__BB0_41;
	add.s64 	%rd33, %rd1, %rd15;
	ld.global.u32 	%r168, [%rd33];
	and.b32  	%r169, %r168, 1;
	add.s32 	%r189, %r169, %r189;
	xor.b32  	%r170, %r169, 1;
	add.s32 	%r190, %r170, %r190;
	bra.uni 	$L__BB0_42;
$L__BB0_41:
	add.s32 	%r188, %r188, 1;
$L__BB0_42:
	add.s32 	%r223, %r223, 1;
	add.s32 	%r222, %r222, 1;
	setp.ne.s32 	%p41, %r222, 0;
	@%p41 bra 	$L__BB0_35;
$L__BB0_43:
	cvta.to.global.u64 	%rd34, %rd19;
	atom.global.add.u32 	%r171, [%rd34], %r191;
	atom.global.add.u32 	%r172, [%rd34+4], %r192;
	atom.global.add.u32 	%r173, [%rd34+8], %r193;
	atom.global.add.u32 	%r174, [%rd34+12], %r188;
	atom.global.add.u32 	%r175, [%rd34+16], %r189;
	atom.global.add.u32 	%r176, [%rd34+20], %r190;
$L__BB0_44:
	ret;

}
	// .globl	_Z17passageTimeKernelPfPiS0_S0_fmm
.visible .entry _Z17passageTimeKernelPfPiS0_S0_fmm(
	.param .u64 .ptr .align 1 _Z17passageTimeKernelPfPiS0_S0_fmm_param_0,
	.param .u64 .ptr .align 1 _Z17passageTimeKernelPfPiS0_S0_fmm_param_1,
	.param .u64 .ptr .align 1 _Z17passageTimeKernelPfPiS0_S0_fmm_param_2,
	.param .u64 .ptr .align 1 _Z17passageTimeKernelPfPiS0_S0_fmm_param_3,
	.param .f32 _Z17passageTimeKernelPfPiS0_S0_fmm_param_4,
	.param .u64 _Z17passageTimeKernelPfPiS0_S0_fmm_param_5,
	.param .u64 _Z17passageTimeKernelPfPiS0_S0_fmm_param_6
)
{
	.reg .pred 	%p<30>;
	.reg .b32 	%r<29>;
	.reg .b32 	%f<8>;
	.reg .b64 	%rd<179>;

	ld.param.u64 	%rd68, [_Z17passageTimeKernelPfPiS0_S0_fmm_param_0];
	ld.param.u64 	%rd71, [_Z17passageTimeKernelPfPiS0_S0_fmm_param_1];
	ld.param.u64 	%rd72, [_Z17passageTimeKernelPfPiS0_S0_fmm_param_2];
	ld.param.u64 	%rd73, [_Z17passageTimeKernelPfPiS0_S0_fmm_param_3];
	ld.param.f32 	%f5, [_Z17passageTimeKernelPfPiS0_S0_fmm_param_4];
	ld.param.u64 	%rd69, [_Z17passageTimeKernelPfPiS0_S0_fmm_param_5];
	ld.param.u64 	%rd70, [_Z17passageTimeKernelPfPiS0_S0_fmm_param_6];
	cvta.to.global.u64 	%rd1, %rd73;
	cvta.to.global.u64 	%rd2, %rd72;
	cvta.to.global.u64 	%rd3, %rd71;
	cvta.to.global.u64 	%rd4, %rd68;
	mov.u32 	%r5, %tid.x;
	mov.u32 	%r6, %ctaid.x;
	mov.u32 	%r7, %ntid.x;
	mad.lo.s32 	%r8, %r6, %r7, %r5;
	cvt.u64.u32 	%rd5, %r8;
	setp.le.u64 	%p1, %rd69, %rd5;
	@%p1 bra 	$L__BB1_15;
	shl.b64 	%rd74, %rd5, 2;
	add.s64 	%rd75, %rd4, %rd74;
	ld.global.f32 	%f6, [%rd75];
	setp.leu.f32 	%p2, %f6, %f5;
	@%p2 bra 	$L__BB1_3;
	add.s64 	%rd79, %rd3, %rd74;
	mov.b32 	%r10, 1;
	st.global.u32 	[%rd79], %r10;
	bra.uni 	$L__BB1_4;
$L__BB1_3:
	add.s64 	%rd77, %rd3, %rd74;
	mov.b32 	%r9, 0;
	st.global.u32 	[%rd77], %r9;
$L__BB1_4:
	add.s64 	%rd6, %rd2, %rd74;
	mov.b32 	%r11, 0;
	st.global.u32 	[%rd6], %r11;
	add.s64 	%rd7, %rd1, %rd74;
	mov.b32 	%r12, -1;
	st.global.u32 	[%rd7], %r12;
	setp.lt.u64 	%p3, %rd70, 2;
	mov.b64 	%rd33, 0;
	@%p3 bra 	$L__BB1_8;
	shl.b64 	%rd8, %rd69, 2;
	mov.b64 	%rd165, 1;
	mov.b64 	%rd33, 0;
	mov.u64 	%rd167, %rd33;
$L__BB1_6:
	mov.u64 	%rd32, %rd165;
	ld.param.u64 	%rd160, [_Z17passageTimeKernelPfPiS0_S0_fmm_param_0];
	mul.lo.s64 	%rd34, %rd32, %rd69;
	add.s64 	%rd84, %rd34, %rd5;
	sub.s64 	%rd35, %rd84, %rd69;
	cvta.to.global.u64 	%rd85, %rd160;
	shl.b64 	%rd86, %rd35, 2;
	add.s64 	%rd36, %rd85, %rd86;
	ld.global.f32 	%f1, [%rd36];
	setp.gt.f32 	%p4, %f1, %f5;
	@%p4 bra 	$L__BB1_16;
	add.s64 	%rd87, %rd36, %rd8;
	ld.global.f32 	%f7, [%rd87];
	bra.uni 	$L__BB1_17;
$L__BB1_8:
	setp.ge.u64 	%p25, %rd33, %rd70;
	@%p25 bra 	$L__BB1_15;
	mul.lo.s64 	%rd137, %rd33, %rd69;
	shl.b64 	%rd10, %rd137, 2;
	add.s64 	%rd11, %rd7, %rd10;
	sub.s64 	%rd138, %rd70, %rd33;
	and.b64  	%rd162, %rd138, 3;
	setp.eq.s64 	%p26, %rd162, 0;
	mov.u64 	%rd178, %rd33;
	@%p26 bra 	$L__BB1_12;
	shl.b64 	%rd139, %rd5, 2;
	add.s64 	%rd163, %rd10, %rd139;
	shl.b64 	%rd14, %rd69, 2;
	add.s64 	%rd178, %rd33, %rd162;
$L__BB1_11:
	.pragma "nounroll";
	add.s64 	%rd140, %rd2, %rd163;
	mov.b32 	%r21, -1;
	st.global.u32 	[%rd140], %r21;
	ld.global.u32 	%r22, [%rd11];
	add.s64 	%rd141, %rd1, %rd163;
	st.global.u32 	[%rd141], %r22;
	add.s64 	%rd163, %rd163, %rd14;
	add.s64 	%rd162, %rd162, -1;
	setp.ne.s64 	%p27, %rd162, 0;
	@%p27 bra 	$L__BB1_11;
$L__BB1_12:
	sub.s64 	%rd142, %rd33, %rd70;
	setp.gt.u64 	%p28, %rd142, -4;
	@%p28 bra 	$L__BB1_15;
	mul.lo.s64 	%rd143, %rd178, %rd69;
	shl.b64 	%rd144, %rd143, 2;
	add.s64 	%rd21, %rd1, %rd144;
	shl.b64 	%rd177, %rd5, 2;
	shl.b64 	%rd23, %rd69, 4;
	shl.b64 	%rd145, %rd178, 2;
	add.s64 	%rd146, %rd145, 4;
	mul.lo.s64 	%rd147, %rd69, %rd146;
	add.s64 	%rd24, %rd1, %rd147;
	add.s64 	%rd148, %rd145, 8;
	mul.lo.s64 	%rd149, %rd69, %rd148;
	add.s64 	%rd25, %rd1, %rd149;
	add.s64 	%rd150, %rd145, 12;
	mul.lo.s64 	%rd151, %rd69, %rd150;
	add.s64 	%rd26, %rd1, %rd151;
	add.s64 	%rd27, %rd2, %rd144;
	add.s64 	%rd28, %rd2, %rd147;
	add.s64 	%rd29, %rd2, %rd149;
	add.s64 	%rd30, %rd2, %rd151;
$L__BB1_14:
	add.s64 	%rd152, %rd27, %rd177;
	mov.b32 	%r23, -1;
	st.global.u32 	[%rd152], %r23;
	ld.global.u32 	%r24, [%rd11];
	add.s64 	%rd153, %rd21, %rd177;
	st.global.u32 	[%rd153], %r24;
	add.s64 	%rd154, %rd28, %rd177;
	st.global.u32 	[%rd154], %r23;
	ld.global.u32 	%r25, [%rd11];
	add.s64 	%rd155, %rd24, %rd177;
	st.global.u32 	[%rd155], %r25;
	add.s64 	%rd156, %rd29, %rd177;
	st.global.u32 	[%rd156], %r23;
	ld.global.u32 	%r26, [%rd11];
	add.s64 	%rd157, %rd25, %rd177;
	st.global.u32 	[%rd157], %r26;
	add.s64 	%rd158, %rd30, %rd177;
	st.global.u32 	[%rd158], %r23;
	ld.global.u32 	%r27, [%rd11];
	add.s64 	%rd159, %rd26, %rd177;
	st.global.u32 	[%rd159], %r27;
	add.s64 	%rd178, %rd178, 4;
	add.s64 	%rd177, %rd177, %rd23;
	setp.lt.u64 	%p29, %rd178, %rd70;
	@%p29 bra 	$L__BB1_14;
$L__BB1_15:
	ret;
$L__BB1_16:
	add.s64 	%rd88, %rd36, %rd8;
	ld.global.f32 	%f7, [%rd88];
	setp.le.f32 	%p5, %f7, %f5;
	@%p5 bra 	$L__BB1_18;
$L__BB1_17:
	setp.leu.f32 	%p6, %f7, %f5;
	setp.gtu.f32 	%p7, %f1, %f5;
	or.pred  	%p8, %p6, %p7;
	@%p8 bra 	$L__BB1_39;
$L__BB1_18:
	add.s64 	%rd90, %rd3, %rd86;
	ld.global.u32 	%r13, [%rd90];
	add.s32 	%r14, %r13, 1;
	add.s64 	%rd91, %rd90, %rd8;
	st.global.u32 	[%rd91], %r14;
	setp.le.u64 	%p9, %rd32, %rd33;
	@%p9 bra 	$L__BB1_30;
	sub.s64 	%rd37, %rd32, %rd33;
	sub.s64 	%rd92, %rd167, %rd33;
	setp.lt.u64 	%p10, %rd92, 7;
	mov.u64 	%rd174, %rd33;
	@%p10 bra 	$L__BB1_22;
	and.b64  	%rd172, %rd37, -8;
	shl.b64 	%rd93, %rd5, 2;
	add.s64 	%rd94, %rd2, %rd93;
	mad.lo.s64 	%rd173, %rd8, %rd33, %rd94;
	cvt.u32.u64 	%r15, %rd32;
	mov.u64 	%rd174, %rd33;
$L__BB1_21:
	.pragma "nounroll";
	st.global.u32 	[%rd173], %r15;
	add.s64 	%rd95, %rd173, %rd8;
	st.global.u32 	[%rd95], %r15;
	add.s64 	%rd96, %rd95, %rd8;
	st.global.u32 	[%rd96], %r15;
	add.s64 	%rd97, %rd96, %rd8;
	st.global.u32 	[%rd97], %r15;
	add.s64 	%rd98, %rd97, %rd8;
	st.global.u32 	[%rd98], %r15;
	add.s64 	%rd99, %rd98, %rd8;
	st.global.u32 	[%rd99], %r15;
	add.s64 	%rd100, %rd99, %rd8;
	st.global.u32 	[%rd100], %r15;
	add.s64 	%rd101, %rd100, %rd8;
	st.global.u32 	[%rd101], %r15;
	add.s64 	%rd174, %rd174, 8;
	shl.b64 	%rd102, %rd69, 5;
	add.s64 	%rd173, %rd173, %rd102;
	add.s64 	%rd172, %rd172, -8;
	setp.eq.s64 	%p11, %rd172, 0;
	@%p11 bra 	$L__BB1_22;
	bra.uni 	$L__BB1_21;
$L__BB1_22:
	and.b64  	%rd103, %rd37, 7;
	setp.eq.s64 	%p12, %rd103, 0;
	@%p12 bra 	$L__BB1_30;
	and.b64  	%rd104, %rd37, 7;
	setp.lt.u64 	%p13, %rd104, 4;
	@%p13 bra 	$L__BB1_25;
	mul.lo.s64 	%rd105, %rd174, %rd69;
	shl.b64 	%rd106, %rd105, 2;
	add.s64 	%rd107, %rd6, %rd106;
	cvt.u32.u64 	%r16, %rd32;
	st.global.u32 	[%rd107], %r16;
	add.s64 	%rd108, %rd107, %rd8;
	st.global.u32 	[%rd108], %r16;
	add.s64 	%rd109, %rd108, %rd8;
	st.global.u32 	[%rd109], %r16;
	add.s64 	%rd110, %rd109, %rd8;
	st.global.u32 	[%rd110], %r16;
	add.s64 	%rd174, %rd174, 4;
$L__BB1_25:
	and.b64  	%rd111, %rd37, 3;
	setp.eq.s64 	%p14, %rd111, 0;
	@%p14 bra 	$L__BB1_30;
	and.b64  	%rd112, %rd37, 3;
	setp.eq.s64 	%p15, %rd112, 1;
	@%p15 bra 	$L__BB1_28;
	mul.lo.s64 	%rd113, %rd174, %rd69;
	shl.b64 	%rd114, %rd113, 2;
	add.s64 	%rd115, %rd6, %rd114;
	cvt.u32.u64 	%r17, %rd32;
	st.global.u32 	[%rd115], %r17;
	add.s64 	%rd116, %rd115, %rd8;
	st.global.u32 	[%rd116], %r17;
	add.s64 	%rd174, %rd174, 2;
$L__BB1_28:
	and.b64  	%rd117, %rd37, 1;
	setp.eq.b64 	%p16, %rd117, 1;
	not.pred 	%p17, %p16;
	@%p17 bra 	$L__BB1_30;
	mul.lo.s64 	%rd118, %rd174, %rd69;
	shl.b64 	%rd119, %rd118, 2;
	add.s64 	%rd120, %rd6, %rd119;
	st.global.u32 	[%rd120], %rd32;
$L__BB1_30:
	add.s64 	%rd171, %rd33, 1;
	setp.ge.u64 	%p18, %rd171, %rd32;
	@%p18 bra 	$L__BB1_38;
	mul.lo.s64 	%rd121, %rd33, %rd69;
	shl.b64 	%rd122, %rd121, 2;
	add.s64 	%rd46, %rd7, %rd122;
	sub.s64 	%rd123, %rd167, %rd33;
	and.b64  	%rd47, %rd123, 3;
	setp.eq.s64 	%p19, %rd47, 0;
	@%p19 bra 	$L__BB1_35;
	ld.global.u32 	%r1, [%rd46];
	add.s64 	%rd48, %rd46, %rd8;
	st.global.u32 	[%rd48], %r1;
	add.s64 	%rd171, %rd33, 2;
	setp.eq.s64 	%p20, %rd47, 1;
	@%p20 bra 	$L__BB1_35;
	add.s64 	%rd50, %rd48, %rd8;
	st.global.u32 	[%rd50], %r1;
	add.s64 	%rd171, %rd33, 3;
	setp.eq.s64 	%p21, %rd47, 2;
	@%p21 bra 	$L__BB1_35;
	ld.global.u32 	%r18, [%rd46];
	add.s64 	%rd124, %rd50, %rd8;
	st.global.u32 	[%rd124], %r18;
	add.s64 	%rd171, %rd33, 4;
$L__BB1_35:
	sub.s64 	%rd125, %rd33, %rd167;
	setp.gt.u64 	%p22, %rd125, -4;
	@%p22 bra 	$L__BB1_38;
	ld.global.u32 	%r28, [%rd46];
$L__BB1_37:
	mul.lo.s64 	%rd126, %rd171, %rd69;
	shl.b64 	%rd127, %rd126, 2;
	add.s64 	%rd128, %rd7, %rd127;
	st.global.u32 	[%rd128], %r28;
	ld.global.u32 	%r19, [%rd46];
	add.s64 	%rd129, %rd128, %rd8;
	st.global.u32 	[%rd129], %r19;
	add.s64 	%rd130, %rd129, %rd8;
	st.global.u32 	[%rd130], %r19;
	ld.global.u32 	%r28, [%rd46];
	add.s64 	%rd131, %rd130, %rd8;
	st.global.u32 	[%rd131], %r28;
	add.s64 	%rd171, %rd171, 4;
	setp.lt.u64 	%p23, %rd171, %rd32;
	@%p23 bra 	$L__BB1_37;
$L__BB1_38:
	shl.b64 	%rd132, %rd34, 2;
	add.s64 	%rd133, %rd7, %rd132;
	st.global.u32 	[%rd133], %rd32;
	mov.u64 	%rd33, %rd32;
	bra.uni 	$L__BB1_40;
$L__BB1_39:
	add.s64 	%rd135, %rd3, %rd86;
	ld.global.u32 	%r20, [%rd135];
	add.s64 	%rd136, %rd135, %rd8;
	st.global.u32 	[%rd136], %r20;
$L__BB1_40:
	add.s64 	%rd165, %rd32, 1;
	setp.eq.s64 	%p24, %rd165, %rd70;
	mov.u64 	%rd167, %rd32;
	@%p24 bra 	$L__BB1_8;
	bra.uni 	$L__BB1_6;

}


// ===== COMPILED SASS (sm_100) =====

	.target	sm_100

	.elftype	@"ET_EXEC"


//--------------------- .note.nv.tkinfo           --------------------------
	.section	.note.nv.tkinfo,"",@"SHT_NOTE"
	.sectionflags	@"SHF_NOTE_NV_TKINFO"
	.tkinfo
        /*0018*/ 	.word	0x00000002
        /*0030*/ 	.string	""
        /*0030*/ 	.string	"ptxas"
        /*0030*/ 	.string	"Cuda compilation tools, release 13.0, V13.0.88"
        /*0030*/ 	.string	"Build cuda_13.0.r13.0/compiler.36424714_0"
        /*0030*/ 	.string	"-arch sm_100 -m 64 "



//--------------------- .note.nv.cuinfo           --------------------------
	.section	.note.nv.cuinfo,"",@"SHT_NOTE"
	.sectionflags	@"SHF_NOTE_NV_CUINFO"
        /*0018*/ 	.short	0x0002
        /*001a*/ 	.short	0x0064
        /*001c*/ 	.short	0x0082
	.zero		2


//--------------------- .nv.info                  --------------------------
	.section	.nv.info,"",@"SHT_CUDA_INFO"
	.align	4


	//----- nvinfo : EIATTR_REGCOUNT
	.align		4
        /*0000*/ 	.byte	0x04, 0x2f
        /*0002*/ 	.short	(.L_1 - .L_0)
	.align		4
.L_0:
        /*0004*/ 	.word	index@(_Z23computeCommittorsKernelPKiS0_S0_S0_S0_S0_iiPi)
        /*0008*/ 	.word	0x00000025


	//----- nvinfo : EIATTR_FRAME_SIZE
	.align		4
.L_1:
        /*000c*/ 	.byte	0x04, 0x11
        /*000e*/ 	.short	(.L_3 - .L_2)
	.align		4
.L_2:
        /*0010*/ 	.word	index@(_Z23computeCommittorsKernelPKiS0_S0_S0_S0_S0_iiPi)
        /*0014*/ 	.word	0x00000000


	//----- nvinfo : EIATTR_REGCOUNT
	.align		4
.L_3:
        /*0018*/ 	.byte	0x04, 0x2f
        /*001a*/ 	.short	(.L_5 - .L_4)
	.align		4
.L_4:
        /*001c*/ 	.word	index@(_Z17passageTimeKernelPfPiS0_S0_fmm)
        /*0020*/ 	.word	0x00000028


	//----- nvinfo : EIATTR_FRAME_SIZE
	.align		4
.L_5:
        /*0024*/ 	.byte	0x04, 0x11
        /*0026*/ 	.short	(.L_7 - .L_6)
	.align		4
.L_6:
        /*0028*/ 	.word	index@(_Z17passageTimeKernelPfPiS0_S0_fmm)
        /*002c*/ 	.word	0x00000000


	//----- nvinfo : EIATTR_MIN_STACK_SIZE
	.align		4
.L_7:
        /*0030*/ 	.byte	0x04, 0x12
        /*0032*/ 	.short	(.L_9 - .L_8)
	.align		4
.L_8:
        /*0034*/ 	.word	index@(_Z17passageTimeKernelPfPiS0_S0_fmm)
        /*0038*/ 	.word	0x00000000


	//----- nvinfo : EIATTR_MIN_STACK_SIZE
	.align		4
.L_9:
        /*003c*/ 	.byte	0x04, 0x12
        /*003e*/ 	.short	(.L_11 - .L_10)
	.align		4
.L_10:
        /*0040*/ 	.word	index@(_Z23computeCommittorsKernelPKiS0_S0_S0_S0_S0_iiPi)
        /*0044*/ 	.word	0x00000000
.L_11:


//--------------------- .nv.compat                --------------------------
	.section	.nv.compat,"",@"SHT_CUDA_COMPAT_INFO"
	.align	4
        /*0000*/ 	.byte	0x02, 0x09, 0x00, 0x00, 0x02, 0x02, 0x01, 0x00, 0x02, 0x05, 0x05, 0x00, 0x03, 0x07, 0x01, 0x01
        /*0010*/ 	.byte	0x02, 0x03, 0x00, 0x00, 0x02, 0x06, 0x01, 0x00, 0x04, 0x0b, 0x08, 0x00, 0x09, 0x00, 0x00, 0x00
        /*0020*/ 	.byte	0x00, 0x00, 0x00, 0x00


//--------------------- .nv.info._Z17passageTimeKernelPfPiS0_S0_fmm --------------------------
	.section	.nv.info._Z17passageTimeKernelPfPiS0_S0_fmm,"",@"SHT_CUDA_INFO"
	.sectionflags	@""
	.align	4


	//----- nvinfo : EIATTR_CUDA_API_VERSION
	.align		4
        /*0000*/ 	.byte	0x04, 0x37
        /*0002*/ 	.short	(.L_13 - .L_12)
.L_12:
        /*0004*/ 	.word	0x00000082


	//----- nvinfo : EIATTR_KPARAM_INFO
	.align		4
.L_13:
        /*0008*/ 	.byte	0x04, 0x17
        /*000a*/ 	.short	(.L_15 - .L_14)
.L_14:
        /*000c*/ 	.word	0x00000000
        /*0010*/ 	.short	0x0006
        /*0012*/ 	.short	0x0030
        /*0014*/ 	.byte	0x00, 0xf0, 0x21, 0x00


	//----- nvinfo : EIATTR_KPARAM_INFO
	.align		4
.L_15:
        /*0018*/ 	.byte	0x04, 0x17
        /*001a*/ 	.short	(.L_17 - .L_16)
.L_16:
        /*001c*/ 	.word	0x00000000
        /*0020*/ 	.short	0x0005
        /*0022*/ 	.short	0x0028
        /*0024*/ 	.byte	0x00, 0xf0, 0x21, 0x00


	//----- nvinfo : EIATTR_KPARAM_INFO
	.align		4
.L_17:
        /*0028*/ 	.byte	0x04, 0x17
        /*002a*/ 	.short	(.L_19 - .L_18)
.L_18:
        /*002c*/ 	.word	0x00000000
        /*0030*/ 	.short	0x0004
        /*0032*/ 	.short	0x0020
        /*0034*/ 	.byte	0x00, 0xf0, 0x11, 0x00


	//----- nvinfo : EIATTR_KPARAM_INFO
	.align		4
.L_19:
        /*0038*/ 	.byte	0x04, 0x17
        /*003a*/ 	.short	(.L_21 - .L_20)
.L_20:
        /*003c*/ 	.word	0x00000000
        /*0040*/ 	.short	0x0003
        /*0042*/ 	.short	0x0018
        /*0044*/ 	.byte	0x00, 0xf5, 0x21, 0x00


	//----- nvinfo : EIATTR_KPARAM_INFO
	.align		4
.L_21:
        /*0048*/ 	.byte	0x04, 0x17
        /*004a*/ 	.short	(.L_23 - .L_22)
.L_22:
        /*004c*/ 	.word	0x00000000
        /*0050*/ 	.short	0x0002
        /*0052*/ 	.short	0x0010
        /*0054*/ 	.byte	0x00, 0xf5, 0x21, 0x00


	//----- nvinfo : EIATTR_KPARAM_INFO
	.align		4
.L_23:
        /*0058*/ 	.byte	0x04, 0x17
        /*005a*/ 	.short	(.L_25 - .L_24)
.L_24:
        /*005c*/ 	.word	0x00000000
        /*0060*/ 	.short	0x0001
        /*0062*/ 	.short	0x0008
        /*0064*/ 	.byte	0x00, 0xf5, 0x21, 0x00


	//----- nvinfo : EIATTR_KPARAM_INFO
	.align		4
.L_25:
        /*0068*/ 	.byte	0x04, 0x17
        /*006a*/ 	.short	(.L_27 - .L_26)
.L_26:
        /*006c*/ 	.word	0x00000000
        /*0070*/ 	.short	0x0000
        /*0072*/ 	.short	0x0000
        /*0074*/ 	.byte	0x00, 0xf5, 0x21, 0x00


	//----- nvinfo : EIATTR_SPARSE_MMA_MASK
	.align		4
.L_27:
        /*0078*/ 	.byte	0x03, 0x50
        /*007a*/ 	.short	0x0000


	//----- nvinfo : EIATTR_MAXREG_COUNT
	.align		4
        /*007c*/ 	.byte	0x03, 0x1b
        /*007e*/ 	.short	0x00ff


	//----- nvinfo : EIATTR_MERCURY_ISA_VERSION
	.align		4
        /*0080*/ 	.byte	0x03, 0x5f
        /*0082*/ 	.short	0x0101


	//----- nvinfo : EIATTR_VRC_CTA_INIT_COUNT
	.align		4
        /*0084*/ 	.byte	0x02, 0x4a
	.zero		1
	.zero		1


	//----- nvinfo : EIATTR_EXIT_INSTR_OFFSETS
	.align		4
        /*0088*/ 	.byte	0x04, 0x1c
        /*008a*/ 	.short	(.L_29 - .L_28)


	//   ....[0]....
.L_28:
        /*008c*/ 	.word	0x000000a0


	//   ....[1]....
        /*0090*/ 	.word	0x00001460


	//   ....[2]....
        /*0094*/ 	.word	0x00001710


	//   ....[3]....
        /*0098*/ 	.word	0x00001c00


	//----- nvinfo : EIATTR_CRS_STACK_SIZE
	.align		4
.L_29:
        /*009c*/ 	.byte	0x04, 0x1e
        /*009e*/ 	.short	(.L_31 - .L_30)
.L_30:
        /*00a0*/ 	.word	0x00000000


	//----- nvinfo : EIATTR_CBANK_PARAM_SIZE
	.align		4
.L_31:
        /*00a4*/ 	.byte	0x03, 0x19
        /*00a6*/ 	.short	0x0038


	//----- nvinfo : EIATTR_PARAM_CBANK
	.align		4
        /*00a8*/ 	.byte	0x04, 0x0a
        /*00aa*/ 	.short	(.L_33 - .L_32)
	.align		4
.L_32:
        /*00ac*/ 	.word	index@(.nv.constant0._Z17passageTimeKernelPfPiS0_S0_fmm)
        /*00b0*/ 	.short	0x0380
        /*00b2*/ 	.short	0x0038


	//----- nvinfo : EIATTR_SW_WAR
	.align		4
.L_33:
        /*00b4*/ 	.byte	0x04, 0x36
        /*00b6*/ 	.short	(.L_35 - .L_34)
.L_34:
        /*00b8*/ 	.word	0x00000008
.L_35:


//--------------------- .nv.info._Z23computeCommittorsKernelPKiS0_S0_S0_S0_S0_iiPi --------------------------
	.section	.nv.info._Z23computeCommittorsKernelPKiS0_S0_S0_S0_S0_iiPi,"",@"SHT_CUDA_INFO"
	.sectionflags	@""
	.align	4


	//----- nvinfo : EIATTR_CUDA_API_VERSION
	.align		4
        /*0000*/ 	.byte	0x04, 0x37
        /*0002*/ 	.short	(.L_37 - .L_36)
.L_36:
        /*0004*/ 	.word	0x00000082


	//----- nvinfo : EIATTR_KPARAM_INFO
	.align		4
.L_37:
        /*0008*/ 	.byte	0x04, 0x17
        /*000a*/ 	.short	(.L_39 - .L_38)
.L_38:
        /*000c*/ 	.word	0x00000000
        /*0010*/ 	.short	0x0008
        /*0012*/ 	.short	0x0038
        /*0014*/ 	.byte	0x00, 0xf5, 0x21, 0x00


	//----- nvinfo : EIATTR_KPARAM_INFO
	.align		4
.L_39:
        /*0018*/ 	.byte	0x04, 0x17
        /*001a*/ 	.short	(.L_41 - .L_40)
.L_40:
        /*001c*/ 	.word	0x00000000
        /*0020*/ 	.short	0x0007
        /*0022*/ 	.short	0x0034
        /*0024*/ 	.byte	0x00, 0xf0, 0x11, 0x00


	//----- nvinfo : EIATTR_KPARAM_INFO
	.align		4
.L_41:
        /*0028*/ 	.byte	0x04, 0x17
        /*002a*/ 	.short	(.L_43 - .L_42)
.L_42:
        /*002c*/ 	.word	0x00000000
        /*0030*/ 	.short	0x0006
        /*0032*/ 	.short	0x0030
        /*0034*/ 	.byte	0x00, 0xf0, 0x11, 0x00


	//----- nvinfo : EIATTR_KPARAM_INFO
	.align		4
.L_43:
        /*0038*/ 	.byte	0x04, 0x17
        /*003a*/ 	.short	(.L_45 - .L_44)
.L_44:
        /*003c*/ 	.word	0x00000000
        /*0040*/ 	.short	0x0005
        /*0042*/ 	.short	0x0028
        /*0044*/ 	.byte	0x00, 0xf5, 0x21, 0x00


	//----- nvinfo : EIATTR_KPARAM_INFO
	.align		4
.L_45:
        /*0048*/ 	.byte	0x04, 0x17
        /*004a*/ 	.short	(.L_47 - .L_46)
.L_46:
        /*004c*/ 	.word	0x00000000
        /*0050*/ 	.short	0x0004
        /*0052*/ 	.short	0x0020
        /*0054*/ 	.byte	0x00, 0xf5, 0x21, 0x00


	//----- nvinfo : EIATTR_KPARAM_INFO
	.align		4
.L_47:
        /*0058*/ 	.byte	0x04, 0x17
        /*005a*/ 	.short	(.L_49 - .L_48)
.L_48:
        /*005c*/ 	.word	0x00000000
        /*0060*/ 	.short	0x0003
        /*0062*/ 	.short	0x0018
        /*0064*/ 	.byte	0x00, 0xf5, 0x21, 0x00


	//----- nvinfo : EIATTR_KPARAM_INFO
	.align		4
.L_49:
        /*0068*/ 	.byte	0x04, 0x17
        /*006a*/ 	.short	(.L_51 - .L_50)
.L_50:
        /*006c*/ 	.word	0x00000000
        /*0070*/ 	.short	0x0002
        /*0072*/ 	.short	0x0010
        /*0074*/ 	.byte	0x00, 0xf5, 0x21, 0x00


	//----- nvinfo : EIATTR_KPARAM_INFO
	.align		4
.L_51:
        /*0078*/ 	.byte	0x04, 0x17
        /*007a*/ 	.short	(.L_53 - .L_52)
.L_52:
        /*007c*/ 	.word	0x00000000
        /*0080*/ 	.short	0x0001
        /*0082*/ 	.short	0x0008
        /*0084*/ 	.byte	0x00, 0xf5, 0x21, 0x00


	//----- nvinfo : EIATTR_KPARAM_INFO
	.align		4
.L_53:
        /*0088*/ 	.byte	0x04, 0x17
        /*008a*/ 	.short	(.L_55 - .L_54)
.L_54:
        /*008c*/ 	.word	0x00000000
        /*0090*/ 	.short	0x0000
        /*0092*/ 	.short	0x0000
        /*0094*/ 	.byte	0x00, 0xf5, 0x21, 0x00


	//----- nvinfo : EIATTR_SPARSE_MMA_MASK
	.align		4
.L_55:
        /*0098*/ 	.byte	0x03, 0x50
        /*009a*/ 	.short	0x0000


	//----- nvinfo : EIATTR_MAXREG_COUNT
	.align		4
        /*009c*/ 	.byte	0x03, 0x1b
        /*009e*/ 	.short	0x00ff


	//----- nvinfo : EIATTR_MERCURY_ISA_VERSION
	.align		4
        /*00a0*/ 	.byte	0x03, 0x5f
        /*00a2*/ 	.short	0x0101


	//----- nvinfo : EIATTR_INT_WARP_WIDE_INSTR_OFFSETS
	.align		4
        /*00a4*/ 	.byte	0x04, 0x31
        /*00a6*/ 	.short	(.L_57 - .L_56)


	//   ....[0]....
.L_56:
        /*00a8*/ 	.word	0x00000ea0


	//   ....[1]....
        /*00ac*/ 	.word	0x00000ec0


	//   ....[2]....
        /*00b0*/ 	.word	0x00000ee0


	//   ....[3]....
        /*00b4*/ 	.word	0x00000ef0


	//   ....[4]....
        /*00b8*/ 	.word	0x00000f00


	//   ....[5]....
        /*00bc*/ 	.word	0x00000f40


	//   ....[6]....
        /*00c0*/ 	.word	0x00000f60


	//----- nvinfo : EIATTR_VRC_CTA_INIT_COUNT
	.align		4
.L_57:
        /*00c4*/ 	.byte	0x02, 0x4a
	.zero		1
	.zero		1


	//----- nvinfo : EIATTR_EXIT_INSTR_OFFSETS
	.align		4
        /*00c8*/ 	.byte	0x04, 0x1c
        /*00ca*/ 	.short	(.L_59 - .L_58)


	//   ....[0]....
.L_58:
        /*00cc*/ 	.word	0x00000070


	//   ....[1]....
        /*00d0*/ 	.word	0x00001040


	//----- nvinfo : EIATTR_CRS_STACK_SIZE
	.align		4
.L_59:
        /*00d4*/ 	.byte	0x04, 0x1e
        /*00d6*/ 	.short	(.L_61 - .L_60)
.L_60:
        /*00d8*/ 	.word	0x00000000


	//----- nvinfo : EIATTR_CBANK_PARAM_SIZE
	.align		4
.L_61:
        /*00dc*/ 	.byte	0x03, 0x19
        /*00de*/ 	.short	0x0040


	//----- nvinfo : EIATTR_PARAM_CBANK
	.align		4
        /*00e0*/ 	.byte	0x04, 0x0a
        /*00e2*/ 	.short	(.L_63 - .L_62)
	.align		4
.L_62:
        /*00e4*/ 	.word	index@(.nv.constant0._Z23computeCommittorsKernelPKiS0_S0_S0_S0_S0_iiPi)
        /*00e8*/ 	.short	0x0380
        /*00ea*/ 	.short	0x0040


	//----- nvinfo : EIATTR_SW_WAR
	.align		4
.L_63:
        /*00ec*/ 	.byte	0x04, 0x36
        /*00ee*/ 	.short	(.L_65 - .L_64)
.L_64:
        /*00f0*/ 	.word	0x00000008
.L_65:


//--------------------- .nv.callgraph             --------------------------
	.section	.nv.callgraph,"",@"SHT_CUDA_CALLGRAPH"
	.align	4
	.sectionentsize	8
	.align		4
        /*0000*/ 	.word	0x00000000
	.align		4
        /*0004*/ 	.word	0xffffffff
	.align		4
        /*0008*/ 	.word	0x00000000
	.align		4
        /*000c*/ 	.word	0xfffffffe
	.align		4
        /*0010*/ 	.word	0x00000000
	.align		4
        /*0014*/ 	.word	0xfffffffd
	.align		4
        /*0018*/ 	.word	0x00000000
	.align		4
        /*001c*/ 	.word	0xfffffffc


//--------------------- .text._Z17passageTimeKernelPfPiS0_S0_fmm --------------------------
	.section	.text._Z17passageTimeKernelPfPiS0_S0_fmm,"ax",@progbits
	.align	128
        .global         _Z17passageTimeKernelPfPiS0_S0_fmm
        .type           _Z17passageTimeKernelPfPiS0_S0_fmm,@function
        .size           _Z17passageTimeKernelPfPiS0_S0_fmm,(.L_x_43 - _Z17passageTimeKernelPfPiS0_S0_fmm)
        .other          _Z17passageTimeKernelPfPiS0_S0_fmm,@"STO_CUDA_ENTRY STV_DEFAULT"
_Z17passageTimeKernelPfPiS0_S0_fmm:
.text._Z17passageTimeKernelPfPiS0_S0_fmm:
[----:B------:R-:W-:Y:S01]  /*0000*/  LDC R1, c[0x0][0x37c] ;  /* 0x0000df00ff017b82 */ /* 0x000fe20000000800 */
[----:B------:R-:W0:Y:S07]  /*0010*/  S2R R8, SR_TID.X ;  /* 0x0000000000087919 */ /* 0x000e2e0000002100 */
[----:B------:R-:W0:Y:S01]  /*0020*/  S2UR UR4, SR_CTAID.X ;  /* 0x00000000000479c3 */ /* 0x000e220000002500 */
[----:B------:R-:W1:Y:S07]  /*0030*/  LDCU.64 UR6, c[0x0][0x3a8] ;  /* 0x00007500ff0677ac */ /* 0x000e6e0008000a00 */
[----:B------:R-:W0:Y:S01]  /*0040*/  LDC R3, c[0x0][0x360] ;  /* 0x0000d800ff037b82 */ /* 0x000e220000000800 */
[----:B-1----:R-:W-:-:S02]  /*0050*/  IMAD.U32 R11, RZ, RZ, UR6 ;  /* 0x00000006ff0b7e24 */ /* 0x002fc4000f8e00ff */
[----:B------:R-:W-:Y:S02]  /*0060*/  IMAD.U32 R2, RZ, RZ, UR7 ;  /* 0x00000007ff027e24 */ /* 0x000fe4000f8e00ff */
[----:B0-----:R-:W-:-:S05]  /*0070*/  IMAD R8, R3, UR4, R8 ;  /* 0x0000000403087c24 */ /* 0x001fca000f8e0208 */
[----:B------:R-:W-:-:S04]  /*0080*/  ISETP.GE.U32.AND P0, PT, R8, R11, PT ;  /* 0x0000000b0800720c */ /* 0x000fc80003f06070 */
[----:B------:R-:W-:-:S13]  /*0090*/  ISETP.GE.U32.AND.EX P0, PT, RZ, R2, PT, P0 ;  /* 0x00000002ff00720c */ /* 0x000fda0003f06100 */
[----:B------:R-:W-:Y:S05]  /*00a0*/  @P0 EXIT ;  /* 0x000000000000094d */ /* 0x000fea0003800000 */
[----:B------:R-:W0:Y:S01]  /*00b0*/  LDCU.64 UR4, c[0x0][0x380] ;  /* 0x00007000ff0477ac */ /* 0x000e220008000a00 */
[----:B------:R-:W-:Y:S01]  /*00c0*/  IMAD.SHL.U32 R6, R8, 0x4, RZ ;  /* 0x0000000408067824 */ /* 0x000fe200078e00ff */
[----:B------:R-:W-:Y:S01]  /*00d0*/  SHF.R.U32.HI R0, RZ, 0x1e, R8 ;  /* 0x0000001eff007819 */ /* 0x000fe20000011608 */
[----:B------:R-:W1:Y:S01]  /*00e0*/  LDCU.64 UR14, c[0x0][0x358] ;  /* 0x00006b00ff0e77ac */ /* 0x000e620008000a00 */
[----:B------:R-:W2:Y:S01]  /*00f0*/  LDCU.64 UR6, c[0x0][0x388] ;  /* 0x00007100ff0677ac */ /* 0x000ea20008000a00 */
[----:B------:R-:W3:Y:S01]  /*0100*/  LDCU.128 UR8, c[0x0][0x390] ;  /* 0x00007200ff0877ac */ /* 0x000ee20008000c00 */
[----:B------:R-:W4:Y:S01]  /*0110*/  LDCU.64 UR16, c[0x0][0x3b0] ;  /* 0x00007600ff1077ac */ /* 0x000f220008000a00 */
[----:B0-----:R-:W-:Y:S01]  /*0120*/  IADD3 R4, P0, PT, R6, UR4, RZ ;  /* 0x0000000406047c10 */ /* 0x001fe2000ff1e0ff */
[----:B------:R-:W0:Y:S03]  /*0130*/  LDCU UR4, c[0x0][0x3a0] ;  /* 0x00007400ff0477ac */ /* 0x000e260008000800 */
[----:B------:R-:W-:-:S05]  /*0140*/  IADD3.X R5, PT, PT, R0, UR5, RZ, P0, !PT ;  /* 0x0000000500057c10 */ /* 0x000fca00087fe4ff */
[----:B-1----:R1:W0:Y:S01]  /*0150*/  LDG.E R4, desc[UR14][R4.64] ;  /* 0x0000000e04047981 */ /* 0x002222000c1e1900 */
[C---:B--2---:R-:W-:Y:S01]  /*0160*/  IADD3 R14, P1, PT, R6.reuse, UR6, RZ ;  /* 0x00000006060e7c10 */ /* 0x044fe2000ff3e0ff */
[----:B------:R-:W-:Y:S01]  /*0170*/  IMAD.MOV.U32 R35, RZ, RZ, RZ ;  /* 0x000000ffff237224 */ /* 0x000fe200078e00ff */
[----:B---3--:R-:W-:Y:S02]  /*0180*/  IADD3 R12, P2, PT, R6, UR8, RZ ;  /* 0x00000008060c7c10 */ /* 0x008fe4000ff5e0ff */
[----:B------:R-:W-:Y:S02]  /*0190*/  IADD3.X R15, PT, PT, R0, UR7, RZ, P1, !PT ;  /* 0x00000007000f7c10 */ /* 0x000fe40008ffe4ff */
[----:B------:R-:W-:Y:S01]  /*01a0*/  IADD3 R6, P1, PT, R6, UR10, RZ ;  /* 0x0000000a06067c10 */ /* 0x000fe2000ff3e0ff */
[----:B----4-:R-:W-:Y:S01]  /*01b0*/  UISETP.GE.U32.AND UP0, UPT, UR16, 0x2, UPT ;  /* 0x000000021000788c */ /* 0x010fe2000bf06070 */
[C---:B------:R-:W-:Y:S01]  /*01c0*/  IADD3.X R13, PT, PT, R0.reuse, UR9, RZ, P2, !PT ;  /* 0x00000009000d7c10 */ /* 0x040fe200097fe4ff */
[----:B-1----:R-:W-:Y:S01]  /*01d0*/  IMAD.MOV.U32 R5, RZ, RZ, -0x1 ;  /* 0xffffffffff057424 */ /* 0x002fe200078e00ff */
[----:B------:R-:W-:Y:S01]  /*01e0*/  IADD3.X R7, PT, PT, R0, UR11, RZ, P1, !PT ;  /* 0x0000000b00077c10 */ /* 0x000fe20008ffe4ff */
[----:B------:R-:W-:Y:S01]  /*01f0*/  UISETP.GE.U32.AND.EX UP0, UPT, UR17, URZ, UPT, UP0 ;  /* 0x000000ff1100728c */ /* 0x000fe2000bf06100 */
[----:B------:R-:W-:Y:S01]  /*0200*/  IMAD.MOV.U32 R0, RZ, RZ, RZ ;  /* 0x000000ffff007224 */ /* 0x000fe200078e00ff */
[----:B0-----:R-:W-:-:S13]  /*0210*/  FSETP.GT.AND P0, PT, R4, UR4, PT ;  /* 0x0000000404007c0b */ /* 0x001fda000bf04000 */
[----:B------:R-:W-:-:S05]  /*0220*/  @P0 IMAD.MOV.U32 R3, RZ, RZ, 0x1 ;  /* 0x00000001ff030424 */ /* 0x000fca00078e00ff */
[----:B------:R0:W-:Y:S04]  /*0230*/  @P0 STG.E desc[UR14][R14.64], R3 ;  /* 0x000000030e000986 */ /* 0x0001e8000c10190e */
[----:B------:R0:W-:Y:S04]  /*0240*/  @!P0 STG.E desc[UR14][R14.64], RZ ;  /* 0x000000ff0e008986 */ /* 0x0001e8000c10190e */
[----:B------:R0:W-:Y:S04]  /*0250*/  STG.E desc[UR14][R12.64], RZ ;  /* 0x000000ff0c007986 */ /* 0x0001e8000c10190e */
[----:B------:R0:W-:Y:S01]  /*0260*/  STG.E desc[UR14][R6.64], R5 ;  /* 0x0000000506007986 */ /* 0x0001e2000c10190e */
[----:B------:R-:W-:Y:S05]  /*0270*/  BRA.U !UP0, `(.L_x_0) ;  /* 0x0000001108707547 */ /* 0x000fea000b800000 */
[----:B------:R-:W-:Y:S01]  /*0280*/  R2UR UR8, R11 ;  /* 0x000000000b0872ca */ /* 0x000fe200000e0000 */
[----:B------:R-:W-:Y:S01]  /*0290*/  IMAD.MOV.U32 R35, RZ, RZ, RZ ;  /* 0x000000ffff237224 */ /* 0x000fe200078e00ff */
[----:B------:R-:W-:Y:S01]  /*02a0*/  R2UR UR10, R2 ;  /* 0x00000000020a72ca */ /* 0x000fe200000e0000 */
[----:B------:R-:W-:Y:S01]  /*02b0*/  IMAD.MOV.U32 R0, RZ, RZ, RZ ;  /* 0x000000ffff007224 */ /* 0x000fe200078e00ff */
[----:B------:R-:W-:Y:S01]  /*02c0*/  UMOV UR7, 0x1 ;  /* 0x0000000100077882 */ /* 0x000fe20000000000 */
[----:B------:R-:W-:Y:S01]  /*02d0*/  UMOV UR6, URZ ;  /* 0x000000ff00067c82 */ /* 0x000fe20008000000 */
[----:B------:R-:W-:Y:S01]  /*02e0*/  UMOV UR4, URZ ;  /* 0x000000ff00047c82 */ /* 0x000fe20008000000 */
[----:B------:R-:W-:-:S06]  /*02f0*/  UMOV UR5, URZ ;  /* 0x000000ff00057c82 */ /* 0x000fcc0008000000 */
[----:B------:R-:W-:Y:S02]  /*0300*/  UIMAD.WIDE.U32 UR8, UR8, 0x4, URZ ;  /* 0x00000004080878a5 */ /* 0x000fe4000f8e00ff */
[----:B------:R-:W-:-:S04]  /*0310*/  USHF.L.U32 UR10, UR10, 0x2, URZ ;  /* 0x000000020a0a7899 */ /* 0x000fc800080006ff */
[----:B------:R-:W-:-:S12]  /*0320*/  UIADD3 UR10, UPT, UPT, UR9, UR10, URZ ;  /* 0x0000000a090a7290 */ /* 0x000fd8000fffe0ff */
.L_x_22:
[----:B-1----:R-:W1:Y:S01]  /*0330*/  LDCU.64 UR16, c[0x0][0x3a8] ;  /* 0x00007500ff1077ac */ /* 0x002e620008000a00 */
[----:B--2---:R-:W2:Y:S01]  /*0340*/  LDCU.64 UR12, c[0x0][0x380] ;  /* 0x00007000ff0c77ac */ /* 0x004ea20008000a00 */
[----:B-1----:R-:W-:Y:S02]  /*0350*/  IMAD.U32 R11, RZ, RZ, UR16 ;  /* 0x00000010ff0b7e24 */ /* 0x002fe4000f8e00ff */
[----:B------:R-:W-:Y:S02]  /*0360*/  IMAD.U32 R2, RZ, RZ, UR17 ;  /* 0x00000011ff027e24 */ /* 0x000fe4000f8e00ff */
[C---:B0-----:R-:W-:Y:S02]  /*0370*/  IMAD R3, R11.reuse, UR6, RZ ;  /* 0x000000060b037c24 */ /* 0x041fe4000f8e02ff */
[----:B------:R-:W-:-:S04]  /*0380*/  IMAD.WIDE.U32 R4, R11, UR7, RZ ;  /* 0x000000070b047c25 */ /* 0x000fc8000f8e00ff */
[----:B------:R-:W-:Y:S01]  /*0390*/  IMAD R3, R2, UR7, R3 ;  /* 0x0000000702037c24 */ /* 0x000fe2000f8e0203 */
[----:B------:R-:W-:-:S03]  /*03a0*/  IADD3 R9, P0, P1, R4, -R11, R8 ;  /* 0x8000000b04097210 */ /* 0x000fc6000791e008 */
[----:B------:R-:W-:Y:S02]  /*03b0*/  IMAD.IADD R3, R5, 0x1, R3 ;  /* 0x0000000105037824 */ /* 0x000fe400078e0203 */
[----:B---3--:R-:W-:-:S03]  /*03c0*/  IMAD.SHL.U32 R16, R9, 0x4, RZ ;  /* 0x0000000409107824 */ /* 0x008fc600078e00ff */
[----:B------:R-:W-:Y:S02]  /*03d0*/  IADD3.X R10, PT, PT, R3, ~R2, RZ, P0, P1 ;  /* 0x80000002030a7210 */ /* 0x000fe400007e24ff */
[----:B--2---:R-:W-:Y:S02]  /*03e0*/  IADD3 R14, P0, PT, R16, UR12, RZ ;  /* 0x0000000c100e7c10 */ /* 0x004fe4000ff1e0ff */
[----:B------:R-:W-:-:S04]  /*03f0*/  SHF.L.U64.HI R10, R9, 0x2, R10 ;  /* 0x00000002090a7819 */ /* 0x000fc8000001020a */
[----:B------:R-:W-:Y:S01]  /*0400*/  IADD3.X R15, PT, PT, R10, UR13, RZ, P0, !PT ;  /* 0x0000000d0a0f7c10 */ /* 0x000fe200087fe4ff */
[----:B------:R-:W0:Y:S04]  /*0410*/  LDCU UR13, c[0x0][0x3a0] ;  /* 0x00007400ff0d77ac */ /* 0x000e280008000800 */
[----:B------:R-:W0:Y:S01]  /*0420*/  LDG.E R9, desc[UR14][R14.64] ;  /* 0x0000000e0e097981 */ /* 0x000e22000c1e1900 */
[----:B------:R-:W-:Y:S01]  /*0430*/  BSSY.RECONVERGENT B0, `(.L_x_1) ;  /* 0x00000f7000007945 */ /* 0x000fe20003800200 */
[----:B------:R-:W-:Y:S01]  /*0440*/  UMOV UR11, UR7 ;  /* 0x00000007000b7c82 */ /* 0x000fe20008000000 */
[----:B------:R-:W-:Y:S02]  /*0450*/  UMOV UR12, UR6 ;  /* 0x00000006000c7c82 */ /* 0x000fe40008000000 */
[----:B------:R-:W-:Y:S01]  /*0460*/  BSSY.RELIABLE B1, `(.L_x_2) ;  /* 0x0000010000017945 */ /* 0x000fe20003800100 */
[----:B0-----:R-:W-:-:S13]  /*0470*/  FSETP.GT.AND P0, PT, R9, UR13, PT ;  /* 0x0000000d09007c0b */ /* 0x001fda000bf04000 */
[----:B------:R-:W-:Y:S05]  /*0480*/  @P0 BRA `(.L_x_3) ;  /* 0x0000000000100947 */ /* 0x000fea0003800000 */
[----:B------:R-:W-:-:S04]  /*0490*/  IADD3 R14, P0, PT, R14, UR8, RZ ;  /* 0x000000080e0e7c10 */ /* 0x000fc8000ff1e0ff */
[----:B------:R-:W-:-:S05]  /*04a0*/  IADD3.X R15, PT, PT, R15, UR10, RZ, P0, !PT ;  /* 0x0000000a0f0f7c10 */ /* 0x000fca00087fe4ff */
[----:B------:R0:W5:Y:S01]  /*04b0*/  LDG.E R14, desc[UR14][R14.64] ;  /* 0x0000000e0e0e7981 */ /* 0x000162000c1e1900 */
[----:B------:R-:W-:Y:S05]  /*04c0*/  BRA `(.L_x_4) ;  /* 0x0000000000147947 */ /* 0x000fea0003800000 */
.L_x_3:
[----:B------:R-:W-:-:S04]  /*04d0*/  IADD3 R14, P0, PT, R14, UR8, RZ ;  /* 0x000000080e0e7c10 */ /* 0x000fc8000ff1e0ff */
[----:B------:R-:W-:-:S05]  /*04e0*/  IADD3.X R15, PT, PT, R15, UR10, RZ, P0, !PT ;  /* 0x0000000a0f0f7c10 */ /* 0x000fca00087fe4ff */
[----:B------:R-:W2:Y:S02]  /*04f0*/  LDG.E R14, desc[UR14][R14.64] ;  /* 0x0000000e0e0e7981 */ /* 0x000ea4000c1e1900 */
[----:B--2---:R-:W-:-:S13]  /*0500*/  FSETP.GTU.AND P0, PT, R14, UR13, PT ;  /* 0x0000000d0e007c0b */ /* 0x004fda000bf0c000 */
[----:B------:R-:W-:Y:S05]  /*0510*/  @!P0 BRA `(.L_x_5) ;  /* 0x0000000000108947 */ /* 0x000fea0003800000 */
.L_x_4:
[----:B------:R-:W-:-:S04]  /*0520*/  FSETP.GTU.AND P0, PT, R9, UR13, PT ;  /* 0x0000000d09007c0b */ /* 0x000fc8000bf0c000 */
[----:B-----5:R-:W-:-:S13]  /*0530*/  FSETP.LEU.OR P0, PT, R14, UR13, P0 ;  /* 0x0000000d0e007c0b */ /* 0x020fda000870b400 */
[----:B------:R-:W-:Y:S05]  /*0540*/  @P0 BREAK.RELIABLE B1 ;  /* 0x0000000000010942 */ /* 0x000fea0003800100 */
[----:B------:R-:W-:Y:S05]  /*0550*/  @P0 BRA `(.L_x_6) ;  /* 0x0000000c00740947 */ /* 0x000fea0003800000 */
.L_x_5:
[----:B------:R-:W-:Y:S05]  /*0560*/  BSYNC.RELIABLE B1 ;  /* 0x0000000000017941 */ /* 0x000fea0003800100 */
.L_x_2:
[----:B------:R-:W1:Y:S02]  /*0570*/  LDCU.64 UR16, c[0x0][0x388] ;  /* 0x00007100ff1077ac */ /* 0x000e640008000a00 */
[----:B-1----:R-:W-:-:S04]  /*0580*/  IADD3 R14, P0, PT, R16, UR16, RZ ;  /* 0x00000010100e7c10 */ /* 0x002fc8000ff1e0ff */
[----:B0-----:R-:W-:-:S05]  /*0590*/  IADD3.X R15, PT, PT, R10, UR17, RZ, P0, !PT ;  /* 0x000000110a0f7c10 */ /* 0x001fca00087fe4ff */
[----:B------:R-:W2:Y:S01]  /*05a0*/  LDG.E R9, desc[UR14][R14.64] ;  /* 0x0000000e0e097981 */ /* 0x000ea2000c1e1900 */
[----:B------:R-:W-:Y:S01]  /*05b0*/  IADD3 R16, P0, PT, R14, UR8, RZ ;  /* 0x000000080e107c10 */ /* 0x000fe2000ff1e0ff */
[----:B------:R-:W-:Y:S01]  /*05c0*/  IMAD.U32 R19, RZ, RZ, UR6 ;  /* 0x00000006ff137e24 */ /* 0x000fe2000f8e00ff */
[----:B------:R-:W-:Y:S02]  /*05d0*/  BSSY.RECONVERGENT B1, `(.L_x_7) ;  /* 0x0000084000017945 */ /* 0x000fe40003800200 */
[----:B------:R-:W-:Y:S02]  /*05e0*/  IADD3.X R17, PT, PT, R15, UR10, RZ, P0, !PT ;  /* 0x0000000a0f117c10 */ /* 0x000fe400087fe4ff */
[----:B------:R-:W-:-:S04]  /*05f0*/  ISETP.LT.U32.AND P0, PT, R35, UR7, PT ;  /* 0x0000000723007c0c */ /* 0x000fc8000bf01070 */
[----:B------:R-:W-:Y:S01]  /*0600*/  ISETP.GT.U32.AND.EX P0, PT, R19, R0, PT, P0 ;  /* 0x000000001300720c */ /* 0x000fe20003f04100 */
[----:B--2---:R-:W-:-:S05]  /*0610*/  VIADD R9, R9, 0x1 ;  /* 0x0000000109097836 */ /* 0x004fca0000000000 */
[----:B------:R0:W-:Y:S07]  /*0620*/  STG.E desc[UR14][R16.64], R9 ;  /* 0x0000000910007986 */ /* 0x0001ee000c10190e */
[----:B------:R-:W-:Y:S05]  /*0630*/  @!P0 BRA `(.L_x_8) ;  /* 0x0000000400f48947 */ /* 0x000fea0003800000 */
[C---:B0-----:R-:W-:Y:S01]  /*0640*/  IADD3 R9, P1, PT, -R35.reuse, UR4, RZ ;  /* 0x0000000423097c10 */ /* 0x041fe2000ff3e1ff */
[----:B------:R-:W-:Y:S01]  /*0650*/  BSSY.RECONVERGENT B2, `(.L_x_9) ;  /* 0x000003d000027945 */ /* 0x000fe20003800200 */
[----:B------:R-:W-:Y:S01]  /*0660*/  IADD3 R26, P2, PT, -R35, UR7, RZ ;  /* 0x00000007231a7c10 */ /* 0x000fe2000ff5e1ff */
[----:B------:R-:W-:Y:S01]  /*0670*/  IMAD.MOV.U32 R10, RZ, RZ, R0 ;  /* 0x000000ffff0a7224 */ /* 0x000fe200078e0000 */
[----:B------:R-:W-:Y:S02]  /*0680*/  ISETP.GE.U32.AND P0, PT, R9, 0x7, PT ;  /* 0x000000070900780c */ /* 0x000fe40003f06070 */
[----:B------:R-:W-:Y:S02]  /*0690*/  IADD3.X R9, PT, PT, ~R0, UR5, RZ, P1, !PT ;  /* 0x0000000500097c10 */ /* 0x000fe40008ffe5ff */
[----:B------:R-:W-:Y:S02]  /*06a0*/  LOP3.LUT P1, RZ, R26, 0x7, RZ, 0xc0, !PT ;  /* 0x000000071aff7812 */ /* 0x000fe4000782c0ff */
[----:B------:R-:W-:Y:S01]  /*06b0*/  ISETP.GE.U32.AND.EX P0, PT, R9, RZ, PT, P0 ;  /* 0x000000ff0900720c */ /* 0x000fe20003f06100 */
[----:B------:R-:W-:-:S12]  /*06c0*/  IMAD.MOV.U32 R9, RZ, RZ, R35 ;  /* 0x000000ffff097224 */ /* 0x000fd800078e0023 */
[----:B------:R-:W-:Y:S05]  /*06d0*/  @!P0 BRA `(.L_x_10) ;  /* 0x0000000000d08947 */ /* 0x000fea0003800000 */
[----:B------:R-:W0:Y:S01]  /*06e0*/  LDCU.64 UR16, c[0x0][0x390] ;  /* 0x00007200ff1077ac */ /* 0x000e220008000a00 */
[----:B------:R-:W-:Y:S01]  /*06f0*/  IMAD R9, R35, UR10, RZ ;  /* 0x0000000a23097c24 */ /* 0x000fe2000f8e02ff */
[C---:B------:R-:W-:Y:S01]  /*0700*/  IADD3.X R28, PT, PT, ~R0.reuse, UR6, RZ, P2, !PT ;  /* 0x00000006001c7c10 */ /* 0x040fe200097fe5ff */
[----:B------:R-:W-:Y:S01]  /*0710*/  IMAD.MOV.U32 R10, RZ, RZ, R0 ;  /* 0x000000ffff0a7224 */ /* 0x000fe200078e0000 */
[C---:B------:R-:W-:Y:S01]  /*0720*/  SHF.L.U64.HI R32, R11.reuse, 0x5, R2 ;  /* 0x000000050b207819 */ /* 0x040fe20000010202 */
[----:B------:R-:W-:Y:S02]  /*0730*/  IMAD R9, R0, UR8, R9 ;  /* 0x0000000800097c24 */ /* 0x000fe4000f8e0209 */
[----:B------:R-:W-:Y:S01]  /*0740*/  IMAD.SHL.U32 R29, R11, 0x20, RZ ;  /* 0x000000200b1d7824 */ /* 0x000fe200078e00ff */
[----:B0-----:R-:W-:-:S04]  /*0750*/  LEA R30, P0, R8, UR16, 0x2 ;  /* 0x00000010081e7c11 */ /* 0x001fc8000f8010ff */
[----:B------:R-:W-:-:S03]  /*0760*/  LEA.HI.X R31, R8, UR17, RZ, 0x2, P0 ;  /* 0x00000011081f7c11 */ /* 0x000fc600080f14ff */
[----:B------:R-:W-:-:S04]  /*0770*/  IMAD.WIDE.U32 R30, R35, UR8, R30 ;  /* 0x00000008231e7c25 */ /* 0x000fc8000f8e001e */
[----:B------:R-:W-:Y:S01]  /*0780*/  IMAD.IADD R27, R31, 0x1, R9 ;  /* 0x000000011f1b7824 */ /* 0x000fe200078e0209 */
[----:B------:R-:W-:Y:S01]  /*0790*/  LOP3.LUT R31, R26, 0xfffffff8, RZ, 0xc0, !PT ;  /* 0xfffffff81a1f7812 */ /* 0x000fe200078ec0ff */
[----:B------:R-:W-:-:S07]  /*07a0*/  IMAD.MOV.U32 R9, RZ, RZ, R35 ;  /* 0x000000ffff097224 */ /* 0x000fce00078e0023 */
.L_x_11:
[----:B------:R-:W-:Y:S01]  /*07b0*/  IADD3 R18, P0, PT, R30, UR8, RZ ;  /* 0x000000081e127c10 */ /* 0x000fe2000ff1e0ff */
[----:B------:R-:W-:Y:S01]  /*07c0*/  IMAD.U32 R33, RZ, RZ, UR7 ;  /* 0x00000007ff217e24 */ /* 0x000fe2000f8e00ff */
[----:B------:R-:W-:Y:S01]  /*07d0*/  IADD3 R9, P2, PT, R9, 0x8, RZ ;  /* 0x0000000809097810 */ /* 0x000fe20007f5e0ff */
[----:B------:R-:W-:Y:S01]  /*07e0*/  IMAD.MOV.U32 R24, RZ, RZ, R30 ;  /* 0x000000ffff187224 */ /* 0x000fe200078e001e */
[----:B------:R-:W-:Y:S01]  /*07f0*/  IADD3.X R19, PT, PT, R27, UR10, RZ, P0, !PT ;  /* 0x0000000a1b137c10 */ /* 0x000fe200087fe4ff */
[----:B------:R-:W-:Y:S01]  /*0800*/  IMAD.MOV.U32 R25, RZ, RZ, R27 ;  /* 0x000000ffff197224 */ /* 0x000fe200078e001b */
[----:B------:R-:W-:Y:S01]  /*0810*/  IADD3 R20, P0, PT, R18, UR8, RZ ;  /* 0x0000000812147c10 */ /* 0x000fe2000ff1e0ff */
[----:B------:R-:W-:Y:S01]  /*0820*/  IMAD.U32 R37, RZ, RZ, UR7 ;  /* 0x00000007ff257e24 */ /* 0x000fe2000f8e00ff */
[----:B------:R-:W-:Y:S01]  /*0830*/  IADD3 R30, P3, PT, R30, R29, RZ ;  /* 0x0000001d1e1e7210 */ /* 0x000fe20007f7e0ff */
[----:B------:R-:W-:Y:S01]  /*0840*/  IMAD.U32 R34, RZ, RZ, UR7 ;  /* 0x00000007ff227e24 */ /* 0x000fe2000f8e00ff */
[----:B------:R-:W-:Y:S01]  /*0850*/  IADD3.X R21, PT, PT, R19, UR10, RZ, P0, !PT ;  /* 0x0000000a13157c10 */ /* 0x000fe200087fe4ff */
[----:B------:R0:W-:Y:S01]  /*0860*/  STG.E desc[UR14][R24.64], R33 ;  /* 0x0000002118007986 */ /* 0x0001e2000c10190e */
[----:B------:R-:W-:Y:S01]  /*0870*/  IADD3 R14, P0, PT, R20, UR8, RZ ;  /* 0x00000008140e7c10 */ /* 0x000fe2000ff1e0ff */
[----:B------:R-:W-:-:S02]  /*0880*/  IMAD.U32 R36, RZ, RZ, UR7 ;  /* 0x00000007ff247e24 */ /* 0x000fc4000f8e00ff */
[----:B------:R-:W-:Y:S01]  /*0890*/  STG.E desc[UR14][R18.64], R37 ;  /* 0x0000002512007986 */ /* 0x000fe2000c10190e */
[----:B------:R-:W-:Y:S01]  /*08a0*/  IADD3.X R15, PT, PT, R21, UR10, RZ, P0, !PT ;  /* 0x0000000a150f7c10 */ /* 0x000fe200087fe4ff */
[----:B------:R-:W-:Y:S01]  /*08b0*/  IMAD.X R10, RZ, RZ, R10, P2 ;  /* 0x000000ffff0a7224 */ /* 0x000fe200010e060a */
[----:B------:R-:W-:Y:S01]  /*08c0*/  IADD3 R16, P0, PT, R14, UR8, RZ ;  /* 0x000000080e107c10 */ /* 0x000fe2000ff1e0ff */
[----:B------:R1:W-:Y:S01]  /*08d0*/  STG.E desc[UR14][R20.64], R34 ;  /* 0x0000002214007986 */ /* 0x0003e2000c10190e */
[----:B------:R-:W-:Y:S02]  /*08e0*/  IMAD.X R27, R27, 0x1, R32, P3 ;  /* 0x000000011b1b7824 */ /* 0x000fe400018e0620 */
[----:B------:R-:W-:Y:S01]  /*08f0*/  IADD3.X R17, PT, PT, R15, UR10, RZ, P0, !PT ;  /* 0x0000000a0f117c10 */ /* 0x000fe200087fe4ff */
[----:B------:R2:W-:Y:S01]  /*0900*/  STG.E desc[UR14][R14.64], R33 ;  /* 0x000000210e007986 */ /* 0x0005e2000c10190e */
[----:B------:R-:W-:-:S03]  /*0910*/  IADD3 R22, P0, PT, R16, UR8, RZ ;  /* 0x0000000810167c10 */ /* 0x000fc6000ff1e0ff */
[----:B------:R2:W-:Y:S01]  /*0920*/  STG.E desc[UR14][R16.64], R36 ;  /* 0x0000002410007986 */ /* 0x0005e2000c10190e */
[----:B------:R-:W-:Y:S02]  /*0930*/  IADD3.X R23, PT, PT, R17, UR10, RZ, P0, !PT ;  /* 0x0000000a11177c10 */ /* 0x000fe400087fe4ff */
[----:B0-----:R-:W-:Y:S01]  /*0940*/  IADD3 R24, P0, PT, R22, UR8, RZ ;  /* 0x0000000816187c10 */ /* 0x001fe2000ff1e0ff */
[----:B-1----:R-:W-:Y:S02]  /*0950*/  IMAD.U32 R21, RZ, RZ, UR7 ;  /* 0x00000007ff157e24 */ /* 0x002fe4000f8e00ff */
[----:B------:R-:W-:Y:S01]  /*0960*/  IMAD.U32 R20, RZ, RZ, UR7 ;  /* 0x00000007ff147e24 */ /* 0x000fe2000f8e00ff */
[----:B------:R-:W-:Y:S02]  /*0970*/  IADD3.X R25, PT, PT, R23, UR10, RZ, P0, !PT ;  /* 0x0000000a17197c10 */ /* 0x000fe400087fe4ff */
[----:B------:R-:W-:Y:S01]  /*0980*/  IADD3 R18, P0, PT, R24, UR8, RZ ;  /* 0x0000000818127c10 */ /* 0x000fe2000ff1e0ff */
[----:B------:R2:W-:Y:S03]  /*0990*/  STG.E desc[UR14][R22.64], R21 ;  /* 0x0000001516007986 */ /* 0x0005e6000c10190e */
[----:B------:R-:W-:Y:S01]  /*09a0*/  IADD3.X R19, PT, PT, R25, UR10, RZ, P0, !PT ;  /* 0x0000000a19137c10 */ /* 0x000fe200087fe4ff */
[----:B------:R2:W-:Y:S01]  /*09b0*/  STG.E desc[UR14][R24.64], R37 ;  /* 0x0000002518007986 */ /* 0x0005e2000c10190e */
[----:B------:R-:W-:-:S03]  /*09c0*/  IADD3 R31, P0, PT, R31, -0x8, RZ ;  /* 0xfffffff81f1f7810 */ /* 0x000fc60007f1e0ff */
[----:B------:R2:W-:Y:S01]  /*09d0*/  STG.E desc[UR14][R18.64], R20 ;  /* 0x0000001412007986 */ /* 0x0005e2000c10190e */
[----:B------:R-:W-:Y:S02]  /*09e0*/  IADD3.X R28, PT, PT, R28, -0x1, RZ, P0, !PT ;  /* 0xffffffff1c1c7810 */ /* 0x000fe400007fe4ff */
[----:B------:R-:W-:-:S04]  /*09f0*/  ISETP.NE.U32.AND P0, PT, R31, RZ, PT ;  /* 0x000000ff1f00720c */ /* 0x000fc80003f05070 */
[----:B------:R-:W-:-:S13]  /*0a00*/  ISETP.NE.AND.EX P0, PT, R28, RZ, PT, P0 ;  /* 0x000000ff1c00720c */ /* 0x000fda0003f05300 */
[----:B--2---:R-:W-:Y:S05]  /*0a10*/  @P0 BRA `(.L_x_11) ;  /* 0xfffffffc00640947 */ /* 0x004fea000383ffff */
.L_x_10:
[----:B------:R-:W-:Y:S05]  /*0a20*/  BSYNC.RECONVERGENT B2 ;  /* 0x0000000000027941 */ /* 0x000fea0003800200 */
.L_x_9:
[----:B------:R-:W-:Y:S05]  /*0a30*/  @!P1 BRA `(.L_x_8) ;  /* 0x0000000000f49947 */ /* 0x000fea0003800000 */
[C---:B------:R-:W-:Y:S01]  /*0a40*/  LOP3.LUT R14, R26.reuse, 0x7, RZ, 0xc0, !PT ;  /* 0x000000071a0e7812 */ /* 0x040fe200078ec0ff */
[----:B------:R-:W-:Y:S01]  /*0a50*/  BSSY.RECONVERGENT B2, `(.L_x_12) ;  /* 0x000001b000027945 */ /* 0x000fe20003800200 */
[----:B------:R-:W-:Y:S02]  /*0a60*/  LOP3.LUT P1, RZ, R26, 0x3, RZ, 0xc0, !PT ;  /* 0x000000031aff7812 */ /* 0x000fe4000782c0ff */
[----:B------:R-:W-:-:S04]  /*0a70*/  ISETP.GE.U32.AND P0, PT, R14, 0x4, PT ;  /* 0x000000040e00780c */ /* 0x000fc80003f06070 */
[----:B------:R-:W-:-:S13]  /*0a80*/  ISETP.GE.U32.AND.EX P0, PT, RZ, RZ, PT, P0 ;  /* 0x000000ffff00720c */ /* 0x000fda0003f06100 */
[----:B------:R-:W-:Y:S05]  /*0a90*/  @!P0 BRA `(.L_x_13) ;  /* 0x0000000000588947 */ /* 0x000fea0003800000 */
[-C--:B------:R-:W-:Y:S02]  /*0aa0*/  IMAD R14, R10, R11.reuse, RZ ;  /* 0x0000000b0a0e7224 */ /* 0x080fe400078e02ff */
[----:B------:R-:W-:-:S04]  /*0ab0*/  IMAD.WIDE.U32 R18, R9, R11, RZ ;  /* 0x0000000b09127225 */ /* 0x000fc800078e00ff */
[----:B------:R-:W-:Y:S01]  /*0ac0*/  IMAD R15, R9, R2, R14 ;  /* 0x00000002090f7224 */ /* 0x000fe200078e020e */
[----:B------:R-:W-:Y:S01]  /*0ad0*/  LEA R14, P0, R18, R12, 0x2 ;  /* 0x0000000c120e7211 */ /* 0x000fe200078010ff */
[----:B------:R-:W-:Y:S02]  /*0ae0*/  IMAD.U32 R23, RZ, RZ, UR7 ;  /* 0x00000007ff177e24 */ /* 0x000fe4000f8e00ff */
[----:B------:R-:W-:Y:S01]  /*0af0*/  IMAD.IADD R15, R19, 0x1, R15 ;  /* 0x00000001130f7824 */ /* 0x000fe200078e020f */
[----:B------:R-:W-:Y:S01]  /*0b00*/  IADD3 R16, P2, PT, R14, UR8, RZ ;  /* 0x000000080e107c10 */ /* 0x000fe2000ff5e0ff */
[----:B------:R-:W-:Y:S02]  /*0b10*/  IMAD.U32 R25, RZ, RZ, UR7 ;  /* 0x00000007ff197e24 */ /* 0x000fe4000f8e00ff */
[----:B------:R-:W-:Y:S01]  /*0b20*/  IMAD.U32 R27, RZ, RZ, UR7 ;  /* 0x00000007ff1b7e24 */ /* 0x000fe2000f8e00ff */
[----:B------:R-:W-:Y:S01]  /*0b30*/  LEA.HI.X R15, R18, R13, R15, 0x2, P0 ;  /* 0x0000000d120f7211 */ /* 0x000fe200000f140f */
[----:B------:R-:W-:Y:S01]  /*0b40*/  IMAD.U32 R29, RZ, RZ, UR7 ;  /* 0x00000007ff1d7e24 */ /* 0x000fe2000f8e00ff */
[----:B------:R-:W-:-:S02]  /*0b50*/  IADD3 R20, P0, PT, R16, UR8, RZ ;  /* 0x0000000810147c10 */ /* 0x000fc4000ff1e0ff */
[----:B------:R-:W-:Y:S01]  /*0b60*/  IADD3.X R17, PT, PT, R15, UR10, RZ, P2, !PT ;  /* 0x0000000a0f117c10 */ /* 0x000fe200097fe4ff */
[----:B------:R0:W-:Y:S01]  /*0b70*/  STG.E desc[UR14][R14.64], R23 ;  /* 0x000000170e007986 */ /* 0x0001e2000c10190e */
[----:B------:R-:W-:Y:S02]  /*0b80*/  IADD3 R18, P2, PT, R20, UR8, RZ ;  /* 0x0000000814127c10 */ /* 0x000fe4000ff5e0ff */
[----:B------:R-:W-:Y:S01]  /*0b90*/  IADD3.X R21, PT, PT, R17, UR10, RZ, P0, !PT ;  /* 0x0000000a11157c10 */ /* 0x000fe200087fe4ff */
[----:B------:R0:W-:Y:S01]  /*0ba0*/  STG.E desc[UR14][R16.64], R25 ;  /* 0x0000001910007986 */ /* 0x0001e2000c10190e */
[----:B------:R-:W-:Y:S02]  /*0bb0*/  IADD3 R9, P0, PT, R9, 0x4, RZ ;  /* 0x0000000409097810 */ /* 0x000fe40007f1e0ff */
[----:B------:R-:W-:Y:S01]  /*0bc0*/  IADD3.X R19, PT, PT, R21, UR10, RZ, P2, !PT ;  /* 0x0000000a15137c10 */ /* 0x000fe200097fe4ff */
[----:B------:R0:W-:Y:S02]  /*0bd0*/  STG.E desc[UR14][R20.64], R27 ;  /* 0x0000001b14007986 */ /* 0x0001e4000c10190e */
[----:B------:R-:W-:-:S02]  /*0be0*/  IMAD.X R10, RZ, RZ, R10, P0 ;  /* 0x000000ffff0a7224 */ /* 0x000fc400000e060a */
[----:B------:R0:W-:Y:S06]  /*0bf0*/  STG.E desc[UR14][R18.64], R29 ;  /* 0x0000001d12007986 */ /* 0x0001ec000c10190e */
.L_x_13:
[----:B------:R-:W-:Y:S05]  /*0c00*/  BSYNC.RECONVERGENT B2 ;  /* 0x0000000000027941 */ /* 0x000fea0003800200 */
.L_x_12:
[----:B------:R-:W-:Y:S05]  /*0c10*/  @!P1 BRA `(.L_x_8) ;  /* 0x00000000007c9947 */ /* 0x000fea0003800000 */
[C---:B0-----:R-:W-:Y:S01]  /*0c20*/  LOP3.LUT R14, R26.reuse, 0x3, RZ, 0xc0, !PT ;  /* 0x000000031a0e7812 */ /* 0x041fe200078ec0ff */
[----:B------:R-:W-:Y:S01]  /*0c30*/  BSSY.RECONVERGENT B2, `(.L_x_14) ;  /* 0x0000015000027945 */ /* 0x000fe20003800200 */
[----:B------:R-:W-:Y:S02]  /*0c40*/  LOP3.LUT R26, R26, 0x1, RZ, 0xc0, !PT ;  /* 0x000000011a1a7812 */ /* 0x000fe400078ec0ff */
[----:B------:R-:W-:Y:S02]  /*0c50*/  ISETP.NE.U32.AND P1, PT, R14, 0x1, PT ;  /* 0x000000010e00780c */ /* 0x000fe40003f25070 */
[----:B------:R-:W-:Y:S02]  /*0c60*/  ISETP.NE.U32.AND P0, PT, R26, 0x1, PT ;  /* 0x000000011a00780c */ /* 0x000fe40003f05070 */
[----:B------:R-:W-:Y:S02]  /*0c70*/  ISETP.NE.AND.EX P1, PT, RZ, RZ, PT, P1 ;  /* 0x000000ffff00720c */ /* 0x000fe40003f25310 */
[----:B------:R-:W-:-:S11]  /*0c80*/  ISETP.NE.U32.AND.EX P0, PT, RZ, RZ, PT, P0 ;  /* 0x000000ffff00720c */ /* 0x000fd60003f05100 */
        /* <DEDUP_REMOVED lines=8> */
[----:B------:R-:W-:-:S03]  /*0d10*/  IMAD.U32 R15, RZ, RZ, UR7 ;  /* 0x00000007ff0f7e24 */ /* 0x000fc6000f8e00ff */
[----:B------:R-:W-:Y:S02]  /*0d20*/  LEA.HI.X R17, R14, R13, R17, 0x2, P1 ;  /* 0x0000000d0e117211 */ /* 0x000fe400008f1411 */
[----:B------:R-:W-:Y:S02]  /*0d30*/  IADD3 R9, P1, PT, R9, 0x2, RZ ;  /* 0x0000000209097810 */ /* 0x000fe40007f3e0ff */
[----:B------:R-:W-:Y:S01]  /*0d40*/  IADD3.X R19, PT, PT, R17, UR10, RZ, P2, !PT ;  /* 0x0000000a11137c10 */ /* 0x000fe200097fe4ff */
[----:B------:R0:W-:Y:S02]  /*0d50*/  STG.E desc[UR14][R16.64], R15 ;  /* 0x0000000f10007986 */ /* 0x0001e4000c10190e */
[----:B------:R-:W-:Y:S02]  /*0d60*/  IMAD.X R10, RZ, RZ, R10, P1 ;  /* 0x000000ffff0a7224 */ /* 0x000fe400008e060a */
[----:B------:R0:W-:Y:S06]  /*0d70*/  STG.E desc[UR14][R18.64], R21 ;  /* 0x0000001512007986 */ /* 0x0001ec000c10190e */
.L_x_15:
[----:B------:R-:W-:Y:S05]  /*0d80*/  BSYNC.RECONVERGENT B2 ;  /* 0x0000000000027941 */ /* 0x000fea0003800200 */
.L_x_14:
[-C--:B------:R-:W-:Y:S02]  /*0d90*/  @!P0 IMAD R10, R10, R11.reuse, RZ ;  /* 0x0000000b0a0a8224 */ /* 0x080fe400078e02ff */
[----:B0-----:R-:W-:-:S04]  /*0da0*/  @!P0 IMAD.WIDE.U32 R14, R9, R11, RZ ;  /* 0x0000000b090e8225 */ /* 0x001fc800078e00ff */
[----:B------:R-:W-:Y:S01]  /*0db0*/  @!P0 IMAD R9, R9, R2, R10 ;  /* 0x0000000209098224 */ /* 0x000fe200078e020a */
[----:B------:R-:W-:-:S03]  /*0dc0*/  @!P0 LEA R16, P1, R14, R12, 0x2 ;  /* 0x0000000c0e108211 */ /* 0x000fc600078210ff */
[----:B------:R-:W-:-:S05]  /*0dd0*/  @!P0 IMAD.IADD R9, R15, 0x1, R9 ;  /* 0x000000010f098824 */ /* 0x000fca00078e0209 */
[----:B------:R-:W-:Y:S01]  /*0de0*/  @!P0 LEA.HI.X R17, R14, R13, R9, 0x2, P1 ;  /* 0x0000000d0e118211 */ /* 0x000fe200008f1409 */
[----:B------:R-:W-:-:S05]  /*0df0*/  IMAD.U32 R9, RZ, RZ, UR7 ;  /* 0x00000007ff097e24 */ /* 0x000fca000f8e00ff */
[----:B------:R1:W-:Y:S02]  /*0e00*/  @!P0 STG.E desc[UR14][R16.64], R9 ;  /* 0x0000000910008986 */ /* 0x0003e4000c10190e */
.L_x_8:
[----:B------:R-:W-:Y:S05]  /*0e10*/  BSYNC.RECONVERGENT B1 ;  /* 0x0000000000017941 */ /* 0x000fea0003800200 */
.L_x_7:
[----:B------:R-:W-:Y:S01]  /*0e20*/  IADD3 R10, P1, PT, R35, 0x1, RZ ;  /* 0x00000001230a7810 */ /* 0x000fe20007f3e0ff */
[----:B------:R-:W-:Y:S03]  /*0e30*/  BSSY.RECONVERGENT B1, `(.L_x_16) ;  /* 0x0000048000017945 */ /* 0x000fe60003800200 */
[----:B------:R-:W-:Y:S01]  /*0e40*/  ISETP.GE.U32.AND P0, PT, R10, UR7, PT ;  /* 0x000000070a007c0c */ /* 0x000fe2000bf06070 */
[----:B0-----:R-:W-:-:S05]  /*0e50*/  IMAD.X R18, RZ, RZ, R0, P1 ;  /* 0x000000ffff127224 */ /* 0x001fca00008e0600 */
[----:B------:R-:W-:-:S13]  /*0e60*/  ISETP.GE.U32.AND.EX P0, PT, R18, UR6, PT, P0 ;  /* 0x0000000612007c0c */ /* 0x000fda000bf06100 */
[----:B------:R-:W-:Y:S05]  /*0e70*/  @P0 BRA `(.L_x_17) ;  /* 0x00000004000c0947 */ /* 0x000fea0003800000 */
[C---:B------:R-:W-:Y:S01]  /*0e80*/  IADD3 R19, PT, PT, -R35.reuse, UR4, RZ ;  /* 0x0000000423137c10 */ /* 0x040fe2000fffe1ff */
[-C--:B-1----:R-:W-:Y:S01]  /*0e90*/  IMAD R9, R0, R11.reuse, RZ ;  /* 0x0000000b00097224 */ /* 0x082fe200078e02ff */
[----:B------:R-:W-:Y:S01]  /*0ea0*/  BSSY.RECONVERGENT B2, `(.L_x_18) ;  /* 0x0000023000027945 */ /* 0x000fe20003800200 */
[----:B------:R-:W-:Y:S01]  /*0eb0*/  IMAD.WIDE.U32 R16, R35, R11, RZ ;  /* 0x0000000b23107225 */ /* 0x000fe200078e00ff */
[----:B------:R-:W-:-:S03]  /*0ec0*/  LOP3.LUT R19, R19, 0x3, RZ, 0xc0, !PT ;  /* 0x0000000313137812 */ /* 0x000fc600078ec0ff */
[----:B------:R-:W-:Y:S01]  /*0ed0*/  IMAD R9, R35, R2, R9 ;  /* 0x0000000223097224 */ /* 0x000fe200078e0209 */
[----:B------:R-:W-:Y:S02]  /*0ee0*/  ISETP.NE.U32.AND P0, PT, R19, RZ, PT ;  /* 0x000000ff1300720c */ /* 0x000fe40003f05070 */
[----:B------:R-:W-:Y:S01]  /*0ef0*/  LEA R14, P1, R16, R6, 0x2 ;  /* 0x00000006100e7211 */ /* 0x000fe200078210ff */
[----:B------:R-:W-:Y:S01]  /*0f00*/  IMAD.IADD R9, R17, 0x1, R9 ;  /* 0x0000000111097824 */ /* 0x000fe200078e0209 */
[----:B------:R-:W-:-:S04]  /*0f10*/  ISETP.NE.AND.EX P0, PT, RZ, RZ, PT, P0 ;  /* 0x000000ffff00720c */ /* 0x000fc80003f05300 */
[----:B------:R-:W-:Y:S01]  /*0f20*/  LEA.HI.X R15, R16, R7, R9, 0x2, P1 ;  /* 0x00000007100f7211 */ /* 0x000fe200008f1409 */
[----:B------:R-:W-:Y:S02]  /*0f30*/  IMAD.MOV.U32 R9, RZ, RZ, R10 ;  /* 0x000000ffff097224 */ /* 0x000fe400078e000a */
[----:B------:R-:W-:-:S06]  /*0f40*/  IMAD.MOV.U32 R10, RZ, RZ, R18 ;  /* 0x000000ffff0a7224 */ /* 0x000fcc00078e0012 */
[----:B------:R-:W-:Y:S05]  /*0f50*/  @!P0 BRA `(.L_x_19) ;  /* 0x00000000005c8947 */ /* 0x000fea0003800000 */
[----:B------:R-:W2:Y:S01]  /*0f60*/  LDG.E R21, desc[UR14][R14.64] ;  /* 0x0000000e0e157981 */ /* 0x000ea2000c1e1900 */
[----:B------:R-:W-:Y:S02]  /*0f70*/  IADD3 R16, P0, PT, R14, UR8, RZ ;  /* 0x000000080e107c10 */ /* 0x000fe4000ff1e0ff */
[----:B------:R-:W-:Y:S02]  /*0f80*/  IADD3 R9, P1, PT, R35, 0x2, RZ ;  /* 0x0000000223097810 */ /* 0x000fe40007f3e0ff */
[----:B------:R-:W-:Y:S02]  /*0f90*/  IADD3.X R17, PT, PT, R15, UR10, RZ, P0, !PT ;  /* 0x0000000a0f117c10 */ /* 0x000fe400087fe4ff */
[----:B------:R-:W-:Y:S01]  /*0fa0*/  ISETP.NE.U32.AND P0, PT, R19, 0x1, PT ;  /* 0x000000011300780c */ /* 0x000fe20003f05070 */
[----:B------:R-:W-:-:S03]  /*0fb0*/  IMAD.X R10, RZ, RZ, R0, P1 ;  /* 0x000000ffff0a7224 */ /* 0x000fc600008e0600 */
[----:B------:R-:W-:Y:S01]  /*0fc0*/  ISETP.NE.AND.EX P0, PT, RZ, RZ, PT, P0 ;  /* 0x000000ffff00720c */ /* 0x000fe20003f05300 */
[----:B--2---:R0:W-:-:S12]  /*0fd0*/  STG.E desc[UR14][R16.64], R21 ;  /* 0x0000001510007986 */ /* 0x0041d8000c10190e */
[----:B------:R-:W-:Y:S05]  /*0fe0*/  @!P0 BRA `(.L_x_19) ;  /* 0x0000000000388947 */ /* 0x000fea0003800000 */
[----:B0-----:R-:W-:Y:S02]  /*0ff0*/  IADD3 R16, P0, PT, R16, UR8, RZ ;  /* 0x0000000810107c10 */ /* 0x001fe4000ff1e0ff */
[----:B------:R-:W-:Y:S02]  /*1000*/  IADD3 R9, P1, PT, R35, 0x3, RZ ;  /* 0x0000000323097810 */ /* 0x000fe40007f3e0ff */
[----:B------:R-:W-:Y:S02]  /*1010*/  IADD3.X R17, PT, PT, R17, UR10, RZ, P0, !PT ;  /* 0x0000000a11117c10 */ /* 0x000fe400087fe4ff */
[----:B------:R-:W-:Y:S01]  /*1020*/  ISETP.NE.U32.AND P0, PT, R19, 0x2, PT ;  /* 0x000000021300780c */ /* 0x000fe20003f05070 */
[----:B------:R-:W-:Y:S02]  /*1030*/  IMAD.X R10, RZ, RZ, R0, P1 ;  /* 0x000000ffff0a7224 */ /* 0x000fe400008e0600 */
[----:B------:R1:W-:Y:S01]  /*1040*/  STG.E desc[UR14][R16.64], R21 ;  /* 0x0000001510007986 */ /* 0x0003e2000c10190e */
[----:B------:R-:W-:-:S13]  /*1050*/  ISETP.NE.AND.EX P0, PT, RZ, RZ, PT, P0 ;  /* 0x000000ffff00720c */ /* 0x000fda0003f05300 */
[----:B-1----:R-:W-:Y:S05]  /*1060*/  @!P0 BRA `(.L_x_19) ;  /* 0x0000000000188947 */ /* 0x002fea0003800000 */
[----:B------:R-:W2:Y:S01]  /*1070*/  LDG.E R19, desc[UR14][R14.64] ;  /* 0x0000000e0e137981 */ /* 0x000ea2000c1e1900 */
[----:B------:R-:W-:-:S04]  /*1080*/  IADD3 R16, P0, PT, R16, UR8, RZ ;  /* 0x0000000810107c10 */ /* 0x000fc8000ff1e0ff */
[----:B------:R-:W-:Y:S02]  /*1090*/  IADD3.X R17, PT, PT, R17, UR10, RZ, P0, !PT ;  /* 0x0000000a11117c10 */ /* 0x000fe400087fe4ff */
[----:B------:R-:W-:-:S05]  /*10a0*/  IADD3 R9, P0, PT, R35, 0x4, RZ ;  /* 0x0000000423097810 */ /* 0x000fca0007f1e0ff */
[----:B------:R-:W-:Y:S01]  /*10b0*/  IMAD.X R10, RZ, RZ, R0, P0 ;  /* 0x000000ffff0a7224 */ /* 0x000fe200000e0600 */
[----:B--2---:R1:W-:Y:S07]  /*10c0*/  STG.E desc[UR14][R16.64], R19 ;  /* 0x0000001310007986 */ /* 0x0043ee000c10190e */
.L_x_19:
[----:B------:R-:W-:Y:S05]  /*10d0*/  BSYNC.RECONVERGENT B2 ;  /* 0x0000000000027941 */ /* 0x000fea0003800200 */
.L_x_18:
[----:B------:R-:W-:-:S04]  /*10e0*/  IADD3 R35, P1, PT, R35, -UR4, RZ ;  /* 0x8000000423237c10 */ /* 0x000fc8000ff3e0ff */
[----:B------:R-:W-:Y:S02]  /*10f0*/  ISETP.GT.U32.AND P0, PT, R35, -0x4, PT ;  /* 0xfffffffc2300780c */ /* 0x000fe40003f04070 */
[----:B------:R-:W-:-:S04]  /*1100*/  IADD3.X R0, PT, PT, R0, ~UR5, RZ, P1, !PT ;  /* 0x8000000500007c10 */ /* 0x000fc80008ffe4ff */
[----:B------:R-:W-:-:S13]  /*1110*/  ISETP.GT.U32.AND.EX P0, PT, R0, -0x1, PT, P0 ;  /* 0xffffffff0000780c */ /* 0x000fda0003f04100 */
[----:B------:R-:W-:Y:S05]  /*1120*/  @P0 BRA `(.L_x_17) ;  /* 0x0000000000600947 */ /* 0x000fea0003800000 */
[----:B------:R2:W5:Y:S02]  /*1130*/  LDG.E R25, desc[UR14][R14.64] ;  /* 0x0000000e0e197981 */ /* 0x000564000c1e1900 */
.L_x_20:
[-C--:B------:R-:W-:Y:S02]  /*1140*/  IMAD R0, R10, R11.reuse, RZ ;  /* 0x0000000b0a007224 */ /* 0x080fe400078e02ff */
[----:B01-3--:R-:W-:-:S04]  /*1150*/  IMAD.WIDE.U32 R16, R9, R11, RZ ;  /* 0x0000000b09107225 */ /* 0x00bfc800078e00ff */
[----:B------:R-:W-:Y:S01]  /*1160*/  IMAD R19, R9, R2, R0 ;  /* 0x0000000209137224 */ /* 0x000fe200078e0200 */
[----:B------:R-:W-:-:S03]  /*1170*/  LEA R18, P0, R16, R6, 0x2 ;  /* 0x0000000610127211 */ /* 0x000fc600078010ff */
[----:B------:R-:W-:-:S05]  /*1180*/  IMAD.IADD R17, R17, 0x1, R19 ;  /* 0x0000000111117824 */ /* 0x000fca00078e0213 */
[----:B------:R-:W-:-:S05]  /*1190*/  LEA.HI.X R19, R16, R7, R17, 0x2, P0 ;  /* 0x0000000710137211 */ /* 0x000fca00000f1411 */
[----:B-----5:R0:W-:Y:S04]  /*11a0*/  STG.E desc[UR14][R18.64], R25 ;  /* 0x0000001912007986 */ /* 0x0201e8000c10190e */
[----:B------:R-:W3:Y:S01]  /*11b0*/  LDG.E R27, desc[UR14][R14.64] ;  /* 0x0000000e0e1b7981 */ /* 0x000ee2000c1e1900 */
[----:B------:R-:W-:-:S04]  /*11c0*/  IADD3 R16, P0, PT, R18, UR8, RZ ;  /* 0x0000000812107c10 */ /* 0x000fc8000ff1e0ff */
[----:B------:R-:W-:Y:S02]  /*11d0*/  IADD3 R20, P1, PT, R16, UR8, RZ ;  /* 0x0000000810147c10 */ /* 0x000fe4000ff3e0ff */
[----:B------:R-:W-:-:S04]  /*11e0*/  IADD3.X R17, PT, PT, R19, UR10, RZ, P0, !PT ;  /* 0x0000000a13117c10 */ /* 0x000fc800087fe4ff */
[----:B------:R-:W-:Y:S01]  /*11f0*/  IADD3.X R21, PT, PT, R17, UR10, RZ, P1, !PT ;  /* 0x0000000a11157c10 */ /* 0x000fe20008ffe4ff */
[----:B---3--:R3:W-:Y:S04]  /*1200*/  STG.E desc[UR14][R16.64], R27 ;  /* 0x0000001b10007986 */ /* 0x0087e8000c10190e */
[----:B------:R3:W-:Y:S04]  /*1210*/  STG.E desc[UR14][R20.64], R27 ;  /* 0x0000001b14007986 */ /* 0x0007e8000c10190e */
[----:B0-----:R-:W4:Y:S01]  /*1220*/  LDG.E R25, desc[UR14][R14.64] ;  /* 0x0000000e0e197981 */ /* 0x001f22000c1e1900 */
[----:B------:R-:W-:-:S04]  /*1230*/  IADD3 R22, P0, PT, R20, UR8, RZ ;  /* 0x0000000814167c10 */ /* 0x000fc8000ff1e0ff */
[----:B------:R-:W-:Y:S02]  /*1240*/  IADD3.X R23, PT, PT, R21, UR10, RZ, P0, !PT ;  /* 0x0000000a15177c10 */ /* 0x000fe400087fe4ff */
[----:B------:R-:W-:-:S05]  /*1250*/  IADD3 R9, P0, PT, R9, 0x4, RZ ;  /* 0x0000000409097810 */ /* 0x000fca0007f1e0ff */
[----:B------:R-:W-:Y:S01]  /*1260*/  IMAD.X R10, RZ, RZ, R10, P0 ;  /* 0x000000ffff0a7224 */ /* 0x000fe200000e060a */
[----:B------:R-:W-:-:S04]  /*1270*/  ISETP.GE.U32.AND P0, PT, R9, UR7, PT ;  /* 0x0000000709007c0c */ /* 0x000fc8000bf06070 */
[----:B------:R-:W-:Y:S01]  /*1280*/  ISETP.GE.U32.AND.EX P0, PT, R10, UR6, PT, P0 ;  /* 0x000000060a007c0c */ /* 0x000fe2000bf06100 */
[----:B----4-:R3:W-:-:S12]  /*1290*/  STG.E desc[UR14][R22.64], R25 ;  /* 0x0000001916007986 */ /* 0x0107d8000c10190e */
[----:B------:R-:W-:Y:S05]  /*12a0*/  @!P0 BRA `(.L_x_20) ;  /* 0xfffffffc00a48947 */ /* 0x000fea000383ffff */
.L_x_17:
[----:B------:R-:W-:Y:S05]  /*12b0*/  BSYNC.RECONVERGENT B1 ;  /* 0x0000000000017941 */ /* 0x000fea0003800200 */
.L_x_16:
[C---:B--2---:R-:W-:Y:S01]  /*12c0*/  LEA R14, P0, R4.reuse, R6, 0x2 ;  /* 0x00000006040e7211 */ /* 0x044fe200078010ff */
[----:B------:R-:W-:Y:S02]  /*12d0*/  IMAD.U32 R35, RZ, RZ, UR7 ;  /* 0x00000007ff237e24 */ /* 0x000fe4000f8e00ff */
[----:B------:R-:W-:Y:S01]  /*12e0*/  IMAD.U32 R0, RZ, RZ, UR6 ;  /* 0x00000006ff007e24 */ /* 0x000fe2000f8e00ff */
[----:B------:R-:W-:Y:S01]  /*12f0*/  LEA.HI.X R15, R4, R7, R3, 0x2, P0 ;  /* 0x00000007040f7211 */ /* 0x000fe200000f1403 */
[----:B------:R-:W-:-:S05]  /*1300*/  IMAD.U32 R3, RZ, RZ, UR7 ;  /* 0x00000007ff037e24 */ /* 0x000fca000f8e00ff */
[----:B------:R2:W-:Y:S01]  /*1310*/  STG.E desc[UR14][R14.64], R3 ;  /* 0x000000030e007986 */ /* 0x0005e2000c10190e */
[----:B------:R-:W-:Y:S05]  /*1320*/  BRA `(.L_x_21) ;  /* 0x00000000001c7947 */ /* 0x000fea0003800000 */
.L_x_6:
[----:B------:R-:W1:Y:S02]  /*1330*/  LDCU.64 UR16, c[0x0][0x388] ;  /* 0x00007100ff1077ac */ /* 0x000e640008000a00 */
[----:B-1----:R-:W-:-:S04]  /*1340*/  IADD3 R4, P0, PT, R16, UR16, RZ ;  /* 0x0000001010047c10 */ /* 0x002fc8000ff1e0ff */
[----:B------:R-:W-:-:S05]  /*1350*/  IADD3.X R5, PT, PT, R10, UR17, RZ, P0, !PT ;  /* 0x000000110a057c10 */ /* 0x000fca00087fe4ff */
[----:B------:R-:W2:Y:S01]  /*1360*/  LDG.E R3, desc[UR14][R4.64] ;  /* 0x0000000e04037981 */ /* 0x000ea2000c1e1900 */
[----:B------:R-:W-:-:S04]  /*1370*/  IADD3 R14, P0, PT, R4, UR8, RZ ;  /* 0x00000008040e7c10 */ /* 0x000fc8000ff1e0ff */
[----:B0-----:R-:W-:-:S05]  /*1380*/  IADD3.X R15, PT, PT, R5, UR10, RZ, P0, !PT ;  /* 0x0000000a050f7c10 */ /* 0x001fca00087fe4ff */
[----:B--2---:R0:W-:Y:S04]  /*1390*/  STG.E desc[UR14][R14.64], R3 ;  /* 0x000000030e007986 */ /* 0x0041e8000c10190e */
.L_x_21:
[----:B------:R-:W-:Y:S05]  /*13a0*/  BSYNC.RECONVERGENT B0 ;  /* 0x0000000000007941 */ /* 0x000fea0003800200 */
.L_x_1:
[----:B------:R-:W-:Y:S05]  /*13b0*/  WARPSYNC.ALL ;  /* 0x0000000000007948 */ /* 0x000fea0003800000 */
[----:B------:R-:W4:Y:S01]  /*13c0*/  LDCU.64 UR16, c[0x0][0x3b0] ;  /* 0x00007600ff1077ac */ /* 0x000f220008000a00 */
[----:B------:R-:W-:Y:S01]  /*13d0*/  UIADD3 UR7, UP0, UPT, UR7, 0x1, URZ ;  /* 0x0000000107077890 */ /* 0x000fe2000ff1e0ff */
[----:B------:R-:W-:Y:S01]  /*13e0*/  UMOV UR4, UR11 ;  /* 0x0000000b00047c82 */ /* 0x000fe20008000000 */
[----:B------:R-:W-:Y:S02]  /*13f0*/  UMOV UR5, UR12 ;  /* 0x0000000c00057c82 */ /* 0x000fe40008000000 */
[----:B------:R-:W-:-:S02]  /*1400*/  UIADD3.X UR6, UPT, UPT, URZ, UR6, URZ, UP0, !UPT ;  /* 0x00000006ff067290 */ /* 0x000fc400087fe4ff */
[----:B----4-:R-:W-:-:S04]  /*1410*/  UISETP.NE.U32.AND UP0, UPT, UR7, UR16, UPT ;  /* 0x000000100700728c */ /* 0x010fc8000bf05070 */
[----:B------:R-:W-:-:S09]  /*1420*/  UISETP.NE.AND.EX UP0, UPT, UR6, UR17, UPT, UP0 ;  /* 0x000000110600728c */ /* 0x000fd2000bf05300 */
[----:B------:R-:W-:Y:S05]  /*1430*/  BRA.U UP0, `(.L_x_22) ;  /* 0xffffffed00bc7547 */ /* 0x000fea000b83ffff */
.L_x_0:
[----:B------:R-:W-:-:S04]  /*1440*/  ISETP.GE.U32.AND P0, PT, R35, UR16, PT ;  /* 0x0000001023007c0c */ /* 0x000fc8000bf06070 */
[----:B------:R-:W-:-:S13]  /*1450*/  ISETP.GE.U32.AND.EX P0, PT, R0, UR17, PT, P0 ;  /* 0x0000001100007c0c */ /* 0x000fda000bf06100 */
[----:B------:R-:W-:Y:S05]  /*1460*/  @P0 EXIT ;  /* 0x000000000000094d */ /* 0x000fea0003800000 */
[C---:B01-3--:R-:W-:Y:S01]  /*1470*/  IADD3 R16, PT, PT, -R35.reuse, UR16, RZ ;  /* 0x0000001023107c10 */ /* 0x04bfe2000fffe1ff */
[-C--:B--2---:R-:W-:Y:S01]  /*1480*/  IMAD R3, R0, R11.reuse, RZ ;  /* 0x0000000b00037224 */ /* 0x084fe200078e02ff */
[C---:B------:R-:W-:Y:S01]  /*1490*/  IADD3 R9, P2, PT, R35.reuse, -UR16, RZ ;  /* 0x8000001023097c10 */ /* 0x040fe2000ff5e0ff */
[----:B------:R-:W-:Y:S01]  /*14a0*/  IMAD.WIDE.U32 R4, R35, R11, RZ ;  /* 0x0000000b23047225 */ /* 0x000fe200078e00ff */
[----:B------:R-:W-:Y:S01]  /*14b0*/  LOP3.LUT R16, R16, 0x3, RZ, 0xc0, !PT ;  /* 0x0000000310107812 */ /* 0x000fe200078ec0ff */
[----:B------:R-:W0:Y:S01]  /*14c0*/  LDCU.128 UR4, c[0x0][0x390] ;  /* 0x00007200ff0477ac */ /* 0x000e220008000c00 */
[----:B------:R-:W-:Y:S01]  /*14d0*/  ISETP.GT.U32.AND P0, PT, R9, -0x4, PT ;  /* 0xfffffffc0900780c */ /* 0x000fe20003f04070 */
[----:B------:R-:W-:Y:S01]  /*14e0*/  IMAD R3, R35, R2, R3 ;  /* 0x0000000223037224 */ /* 0x000fe200078e0203 */
[----:B------:R-:W-:Y:S01]  /*14f0*/  ISETP.NE.U32.AND P1, PT, R16, RZ, PT ;  /* 0x000000ff1000720c */ /* 0x000fe20003f25070 */
[----:B------:R-:W-:Y:S01]  /*1500*/  IMAD.SHL.U32 R9, R4, 0x4, RZ ;  /* 0x0000000404097824 */ /* 0x000fe200078e00ff */
[----:B------:R-:W-:Y:S01]  /*1510*/  BSSY.RECONVERGENT B0, `(.L_x_23) ;  /* 0x000001f000007945 */ /* 0x000fe20003800200 */
[----:B------:R-:W-:Y:S01]  /*1520*/  IMAD.IADD R3, R5, 0x1, R3 ;  /* 0x0000000105037824 */ /* 0x000fe200078e0203 */
[----:B------:R-:W-:-:S02]  /*1530*/  ISETP.NE.AND.EX P1, PT, RZ, RZ, PT, P1 ;  /* 0x000000ffff00720c */ /* 0x000fc40003f25310 */
[----:B------:R-:W-:Y:S02]  /*1540*/  IADD3.X R5, PT, PT, R0, ~UR17, RZ, P2, !PT ;  /* 0x8000001100057c10 */ /* 0x000fe400097fe4ff */
[----:B------:R-:W-:Y:S02]  /*1550*/  SHF.L.U64.HI R3, R4, 0x2, R3 ;  /* 0x0000000204037819 */ /* 0x000fe40000010203 */
[----:B------:R-:W-:Y:S02]  /*1560*/  IADD3 R12, P2, PT, R9, R6, RZ ;  /* 0x00000006090c7210 */ /* 0x000fe40007f5e0ff */
[----:B------:R-:W-:-:S03]  /*1570*/  ISETP.GT.U32.AND.EX P0, PT, R5, -0x1, PT, P0 ;  /* 0xffffffff0500780c */ /* 0x000fc60003f04100 */
[----:B------:R-:W-:Y:S02]  /*1580*/  IMAD.X R13, R3, 0x1, R7, P2 ;  /* 0x00000001030d7824 */ /* 0x000fe400010e0607 */
[----:B0-----:R-:W-:Y:S08]  /*1590*/  @!P1 BRA `(.L_x_24) ;  /* 0x0000000000589947 */ /* 0x001ff00003800000 */
[----:B------:R-:W-:Y:S01]  /*15a0*/  IADD3 R35, P2, PT, R35, R16, RZ ;  /* 0x0000001023237210 */ /* 0x000fe20007f5e0ff */
[----:B------:R-:W-:Y:S01]  /*15b0*/  IMAD.MOV.U32 R17, RZ, RZ, RZ ;  /* 0x000000ffff117224 */ /* 0x000fe200078e00ff */
[----:B------:R-:W-:Y:S01]  /*15c0*/  LEA R9, P1, R8, R9, 0x2 ;  /* 0x0000000908097211 */ /* 0x000fe200078210ff */
[C---:B------:R-:W-:Y:S01]  /*15d0*/  IMAD.SHL.U32 R14, R11.reuse, 0x4, RZ ;  /* 0x000000040b0e7824 */ /* 0x040fe200078e00ff */
[----:B------:R-:W-:Y:S01]  /*15e0*/  SHF.L.U64.HI R15, R11, 0x2, R2 ;  /* 0x000000020b0f7819 */ /* 0x000fe20000010202 */
[----:B------:R-:W-:Y:S01]  /*15f0*/  IMAD.X R0, R0, 0x1, R17, P2 ;  /* 0x0000000100007824 */ /* 0x000fe200010e0611 */
[----:B------:R-:W-:-:S09]  /*1600*/  LEA.HI.X R10, R8, R3, RZ, 0x2, P1 ;  /* 0x00000003080a7211 */ /* 0x000fd200008f14ff */
.L_x_25:
[----:B0-----:R-:W-:Y:S01]  /*1610*/  IADD3 R4, P1, PT, R9, UR4, RZ ;  /* 0x0000000409047c10 */ /* 0x001fe2000ff3e0ff */
[----:B------:R-:W-:-:S03]  /*1620*/  IMAD.MOV.U32 R19, RZ, RZ, -0x1 ;  /* 0xffffffffff137424 */ /* 0x000fc600078e00ff */
[----:B------:R-:W-:-:S05]  /*1630*/  IADD3.X R5, PT, PT, R10, UR5, RZ, P1, !PT ;  /* 0x000000050a057c10 */ /* 0x000fca0008ffe4ff */
[----:B------:R0:W-:Y:S04]  /*1640*/  STG.E desc[UR14][R4.64], R19 ;  /* 0x0000001304007986 */ /* 0x0001e8000c10190e */
[----:B------:R-:W2:Y:S01]  /*1650*/  LDG.E R3, desc[UR14][R12.64] ;  /* 0x0000000e0c037981 */ /* 0x000ea2000c1e1900 */
[C---:B------:R-:W-:Y:S02]  /*1660*/  IADD3 R6, P1, PT, R9.reuse, UR6, RZ ;  /* 0x0000000609067c10 */ /* 0x040fe4000ff3e0ff */
[----:B------:R-:W-:Y:S02]  /*1670*/  IADD3 R9, P2, PT, R9, R14, RZ ;  /* 0x0000000e09097210 */ /* 0x000fe40007f5e0ff */
[----:B------:R-:W-:Y:S02]  /*1680*/  IADD3.X R7, PT, PT, R10, UR7, RZ, P1, !PT ;  /* 0x000000070a077c10 */ /* 0x000fe40008ffe4ff */
[----:B------:R-:W-:Y:S01]  /*1690*/  IADD3 R16, P1, PT, R16, -0x1, RZ ;  /* 0xffffffff10107810 */ /* 0x000fe20007f3e0ff */
[----:B------:R-:W-:-:S03]  /*16a0*/  IMAD.X R10, R10, 0x1, R15, P2 ;  /* 0x000000010a0a7824 */ /* 0x000fc600010e060f */
[----:B------:R-:W-:Y:S02]  /*16b0*/  IADD3.X R17, PT, PT, R17, -0x1, RZ, P1, !PT ;  /* 0xffffffff11117810 */ /* 0x000fe40000ffe4ff */
[----:B------:R-:W-:-:S04]  /*16c0*/  ISETP.NE.U32.AND P1, PT, R16, RZ, PT ;  /* 0x000000ff1000720c */ /* 0x000fc80003f25070 */
[----:B------:R-:W-:Y:S01]  /*16d0*/  ISETP.NE.AND.EX P1, PT, R17, RZ, PT, P1 ;  /* 0x000000ff1100720c */ /* 0x000fe20003f25310 */
[----:B--2---:R0:W-:-:S12]  /*16e0*/  STG.E desc[UR14][R6.64], R3 ;  /* 0x0000000306007986 */ /* 0x0041d8000c10190e */
[----:B------:R-:W-:Y:S05]  /*16f0*/  @P1 BRA `(.L_x_25) ;  /* 0xfffffffc00c41947 */ /* 0x000fea000383ffff */
.L_x_24:
[----:B------:R-:W-:Y:S05]  /*1700*/  BSYNC.RECONVERGENT B0 ;  /* 0x0000000000007941 */ /* 0x000fea0003800200 */
.L_x_23:
[----:B------:R-:W-:Y:S05]  /*1710*/  @P0 EXIT ;  /* 0x000000000000094d */ /* 0x000fea0003800000 */
[C---:B------:R-:W-:Y:S01]  /*1720*/  IMAD.SHL.U32 R24, R35.reuse, 0x4, RZ ;  /* 0x0000000423187824 */ /* 0x040fe200078e00ff */
[----:B------:R-:W1:Y:S01]  /*1730*/  LDCU.128 UR4, c[0x0][0x390] ;  /* 0x00007200ff0477ac */ /* 0x000e620008000c00 */
[C---:B0-----:R-:W-:Y:S01]  /*1740*/  SHF.L.U64.HI R7, R35.reuse, 0x2, R0 ;  /* 0x0000000223077819 */ /* 0x041fe20000010200 */
[-C--:B------:R-:W-:Y:S02]  /*1750*/  IMAD R3, R0, R11.reuse, RZ ;  /* 0x0000000b00037224 */ /* 0x080fe400078e02ff */
[C---:B------:R-:W-:Y:S01]  /*1760*/  IADD3 R18, P3, PT, R24.reuse, 0x4, RZ ;  /* 0x0000000418127810 */ /* 0x040fe20007f7e0ff */
[----:B------:R-:W0:Y:S01]  /*1770*/  LDCU.128 UR8, c[0x0][0x390] ;  /* 0x00007200ff0877ac */ /* 0x000e220008000c00 */
[----:B------:R-:W-:Y:S01]  /*1780*/  IADD3 R20, P2, PT, R24, 0x8, RZ ;  /* 0x0000000818147810 */ /* 0x000fe20007f5e0ff */
[----:B------:R-:W-:-:S04]  /*1790*/  IMAD.WIDE.U32 R4, R35, R11, RZ ;  /* 0x0000000b23047225 */ /* 0x000fc800078e00ff */
[----:B------:R-:W-:Y:S01]  /*17a0*/  IMAD.X R10, RZ, RZ, R7, P3 ;  /* 0x000000ffff0a7224 */ /* 0x000fe200018e0607 */
[----:B------:R-:W-:Y:S01]  /*17b0*/  IADD3 R24, P3, PT, R24, 0xc, RZ ;  /* 0x0000000c18187810 */ /* 0x000fe20007f7e0ff */
[----:B------:R-:W-:Y:S02]  /*17c0*/  IMAD R3, R35, R2, R3 ;  /* 0x0000000223037224 */ /* 0x000fe400078e0203 */
[----:B------:R-:W-:Y:S02]  /*17d0*/  IMAD R9, R10, R11, RZ ;  /* 0x0000000b0a097224 */ /* 0x000fe400078e02ff */
[--C-:B------:R-:W-:Y:S02]  /*17e0*/  IMAD.X R16, RZ, RZ, R7.reuse, P2 ;  /* 0x000000ffff107224 */ /* 0x100fe400010e0607 */
[----:B------:R-:W-:Y:S02]  /*17f0*/  IMAD.X R10, RZ, RZ, R7, P3 ;  /* 0x000000ffff0a7224 */ /* 0x000fe400018e0607 */
[----:B------:R-:W-:-:S02]  /*1800*/  IMAD.IADD R3, R5, 0x1, R3 ;  /* 0x0000000105037824 */ /* 0x000fc400078e0203 */
[----:B------:R-:W-:Y:S02]  /*1810*/  IMAD.SHL.U32 R5, R4, 0x4, RZ ;  /* 0x0000000404057824 */ /* 0x000fe400078e00ff */
[----:B------:R-:W-:Y:S01]  /*1820*/  IMAD R27, R18, R2, R9 ;  /* 0x00000002121b7224 */ /* 0x000fe200078e0209 */
[----:B------:R-:W-:Y:S01]  /*1830*/  SHF.L.U64.HI R6, R4, 0x2, R3 ;  /* 0x0000000204067819 */ /* 0x000fe20000010203 */
[-C--:B------:R-:W-:Y:S01]  /*1840*/  IMAD R7, R16, R11.reuse, RZ ;  /* 0x0000000b10077224 */ /* 0x080fe200078e02ff */
[C---:B0-----:R-:W-:Y:S01]  /*1850*/  IADD3 R3, P1, PT, R5.reuse, UR10, RZ ;  /* 0x0000000a05037c10 */ /* 0x041fe2000ff3e0ff */
[-C--:B------:R-:W-:Y:S01]  /*1860*/  IMAD R9, R10, R11.reuse, RZ ;  /* 0x0000000b0a097224 */ /* 0x080fe200078e02ff */
[----:B------:R-:W-:Y:S01]  /*1870*/  IADD3 R5, P0, PT, R5, UR8, RZ ;  /* 0x0000000805057c10 */ /* 0x000fe2000ff1e0ff */
[-C--:B-1----:R-:W-:Y:S01]  /*1880*/  IMAD.WIDE.U32 R14, R18, R11.reuse, UR6 ;  /* 0x00000006120e7e25 */ /* 0x082fe2000f8e000b */
[C---:B------:R-:W-:Y:S02]  /*1890*/  IADD3.X R4, PT, PT, R6.reuse, UR11, RZ, P1, !PT ;  /* 0x0000000b06047c10 */ /* 0x040fe40008ffe4ff */
[----:B------:R-:W-:Y:S01]  /*18a0*/  IADD3.X R6, PT, PT, R6, UR9, RZ, P0, !PT ;  /* 0x0000000906067c10 */ /* 0x000fe200087fe4ff */
[----:B------:R-:W-:-:S04]  /*18b0*/  IMAD.WIDE.U32 R16, R18, R11, UR4 ;  /* 0x0000000412107e25 */ /* 0x000fc8000f8e000b */
[----:B------:R-:W-:-:S04]  /*18c0*/  IMAD.WIDE.U32 R18, R20, R11, UR6 ;  /* 0x0000000614127e25 */ /* 0x000fc8000f8e000b */
[----:B------:R-:W-:Y:S01]  /*18d0*/  IMAD R29, R20, R2, R7 ;  /* 0x00000002141d7224 */ /* 0x000fe200078e0207 */
[----:B------:R-:W-:Y:S01]  /*18e0*/  SHF.L.U64.HI R7, R11, 0x4, R2 ;  /* 0x000000040b077819 */ /* 0x000fe20000010202 */
[----:B------:R-:W-:-:S04]  /*18f0*/  IMAD.WIDE.U32 R22, R24, R11, UR6 ;  /* 0x0000000618167e25 */ /* 0x000fc8000f8e000b */
[----:B------:R-:W-:Y:S01]  /*1900*/  IMAD R31, R24, R2, R9 ;  /* 0x00000002181f7224 */ /* 0x000fe200078e0209 */
[----:B------:R-:W-:Y:S01]  /*1910*/  SHF.R.U32.HI R9, RZ, 0x1e, R8 ;  /* 0x0000001eff097819 */ /* 0x000fe20000011608 */
[----:B------:R-:W-:-:S04]  /*1920*/  IMAD.WIDE.U32 R20, R20, R11, UR4 ;  /* 0x0000000414147e25 */ /* 0x000fc8000f8e000b */
[----:B------:R-:W-:-:S04]  /*1930*/  IMAD.WIDE.U32 R24, R24, R11, UR4 ;  /* 0x0000000418187e25 */ /* 0x000fc8000f8e000b */
[----:B------:R-:W-:Y:S02]  /*1940*/  IMAD.SHL.U32 R2, R8, 0x4, RZ ;  /* 0x0000000408027824 */ /* 0x000fe400078e00ff */
[----:B------:R-:W-:Y:S02]  /*1950*/  IMAD.SHL.U32 R11, R11, 0x10, RZ ;  /* 0x000000100b0b7824 */ /* 0x000fe400078e00ff */
[----:B------:R-:W-:Y:S02]  /*1960*/  IMAD.IADD R10, R15, 0x1, R27 ;  /* 0x000000010f0a7824 */ /* 0x000fe400078e021b */
[----:B------:R-:W-:Y:S02]  /*1970*/  IMAD.IADD R32, R27, 0x1, R17 ;  /* 0x000000011b207824 */ /* 0x000fe400078e0211 */
[----:B------:R-:W-:Y:S02]  /*1980*/  IMAD.IADD R34, R19, 0x1, R29 ;  /* 0x0000000113227824 */ /* 0x000fe400078e021d */
[----:B------:R-:W-:-:S02]  /*1990*/  IMAD.IADD R36, R29, 0x1, R21 ;  /* 0x000000011d247824 */ /* 0x000fc400078e0215 */
[----:B------:R-:W-:Y:S02]  /*19a0*/  IMAD.IADD R33, R23, 0x1, R31 ;  /* 0x0000000117217824 */ /* 0x000fe400078e021f */
[----:B------:R-:W-:-:S07]  /*19b0*/  IMAD.IADD R8, R31, 0x1, R25 ;  /* 0x000000011f087824 */ /* 0x000fce00078e0219 */
.L_x_26:
[----:B0-----:R-:W-:Y:S01]  /*19c0*/  IADD3 R26, P0, PT, R2, R5, RZ ;  /* 0x00000005021a7210 */ /* 0x001fe20007f1e0ff */
[----:B------:R-:W-:-:S04]  /*19d0*/  IMAD.MOV.U32 R37, RZ, RZ, -0x1 ;  /* 0xffffffffff257424 */ /* 0x000fc800078e00ff */
[----:B------:R-:W-:-:S05]  /*19e0*/  IMAD.X R27, R9, 0x1, R6, P0 ;  /* 0x00000001091b7824 */ /* 0x000fca00000e0606 */
[----:B------:R-:W-:Y:S04]  /*19f0*/  STG.E desc[UR14][R26.64], R37 ;  /* 0x000000251a007986 */ /* 0x000fe8000c10190e */
[----:B------:R-:W2:Y:S01]  /*1a00*/  LDG.E R31, desc[UR14][R12.64] ;  /* 0x0000000e0c1f7981 */ /* 0x000ea2000c1e1900 */
[----:B------:R-:W-:-:S05]  /*1a10*/  IADD3 R28, P0, PT, R2, R3, RZ ;  /* 0x00000003021c7210 */ /* 0x000fca0007f1e0ff */
[----:B------:R-:W-:Y:S01]  /*1a20*/  IMAD.X R29, R9, 0x1, R4, P0 ;  /* 0x00000001091d7824 */ /* 0x000fe200000e0604 */
[----:B------:R-:W-:-:S04]  /*1a30*/  IADD3 R30, P0, PT, R2, R16, RZ ;  /* 0x00000010021e7210 */ /* 0x000fc80007f1e0ff */
[----:B--2---:R0:W-:Y:S02]  /*1a40*/  STG.E desc[UR14][R28.64], R31 ;  /* 0x0000001f1c007986 */ /* 0x0041e4000c10190e */
[----:B0-----:R-:W-:-:S05]  /*1a50*/  IMAD.X R31, R9, 0x1, R32, P0 ;  /* 0x00000001091f7824 */ /* 0x001fca00000e0620 */
[----:B------:R-:W-:Y:S04]  /*1a60*/  STG.E desc[UR14][R30.64], R37 ;  /* 0x000000251e007986 */ /* 0x000fe8000c10190e */
[----:B------:R-:W2:Y:S01]  /*1a70*/  LDG.E R29, desc[UR14][R12.64] ;  /* 0x0000000e0c1d7981 */ /* 0x000ea2000c1e1900 */
[----:B------:R-:W-:-:S05]  /*1a80*/  IADD3 R26, P0, PT, R2, R14, RZ ;  /* 0x0000000e021a7210 */ /* 0x000fca0007f1e0ff */
[----:B------:R-:W-:-:S05]  /*1a90*/  IMAD.X R27, R9, 0x1, R10, P0 ;  /* 0x00000001091b7824 */ /* 0x000fca00000e060a */
[----:B--2---:R0:W-:Y:S02]  /*1aa0*/  STG.E desc[UR14][R26.64], R29 ;  /* 0x0000001d1a007986 */ /* 0x0041e4000c10190e */
[----:B0-----:R-:W-:-:S05]  /*1ab0*/  IADD3 R26, P0, PT, R2, R20, RZ ;  /* 0x00000014021a7210 */ /* 0x001fca0007f1e0ff */
        /* <DEDUP_REMOVED lines=8> */
[----:B------:R0:W-:Y:S04]  /*1b40*/  STG.E desc[UR14][R30.64], R37 ;  /* 0x000000251e007986 */ /* 0x0001e8000c10190e */
[----:B------:R-:W2:Y:S01]  /*1b50*/  LDG.E R29, desc[UR14][R12.64] ;  /* 0x0000000e0c1d7981 */ /* 0x000ea2000c1e1900 */
[C---:B------:R-:W-:Y:S02]  /*1b60*/  IADD3 R26, P0, PT, R2.reuse, R22, RZ ;  /* 0x00000016021a7210 */ /* 0x040fe40007f1e0ff */
[----:B------:R-:W-:-:S03]  /*1b70*/  IADD3 R2, P1, PT, R2, R11, RZ ;  /* 0x0000000b02027210 */ /* 0x000fc60007f3e0ff */
[----:B------:R-:W-:Y:S01]  /*1b80*/  IMAD.X R27, R9, 0x1, R33, P0 ;  /* 0x00000001091b7824 */ /* 0x000fe200000e0621 */
[----:B------:R-:W-:Y:S01]  /*1b90*/  IADD3 R35, P0, PT, R35, 0x4, RZ ;  /* 0x0000000423237810 */ /* 0x000fe20007f1e0ff */
[----:B------:R-:W-:-:S04]  /*1ba0*/  IMAD.X R9, R9, 0x1, R7, P1 ;  /* 0x0000000109097824 */ /* 0x000fc800008e0607 */
[----:B------:R-:W-:Y:S01]  /*1bb0*/  IMAD.X R0, RZ, RZ, R0, P0 ;  /* 0x000000ffff007224 */ /* 0x000fe200000e0600 */
[----:B------:R-:W-:-:S04]  /*1bc0*/  ISETP.GE.U32.AND P0, PT, R35, UR16, PT ;  /* 0x0000001023007c0c */ /* 0x000fc8000bf06070 */
[----:B------:R-:W-:Y:S01]  /*1bd0*/  ISETP.GE.U32.AND.EX P0, PT, R0, UR17, PT, P0 ;  /* 0x0000001100007c0c */ /* 0x000fe2000bf06100 */
[----:B--2---:R0:W-:-:S12]  /*1be0*/  STG.E desc[UR14][R26.64], R29 ;  /* 0x0000001d1a007986 */ /* 0x0041d8000c10190e */
[----:B------:R-:W-:Y:S05]  /*1bf0*/  @!P0 BRA `(.L_x_26) ;  /* 0xfffffffc00708947 */ /* 0x000fea000383ffff */
[----:B------:R-:W-:Y:S05]  /*1c00*/  EXIT ;  /* 0x000000000000794d */ /* 0x000fea0003800000 */
.L_x_27:
[----:B------:R-:W-:-:S00]  /*1c10*/  BRA `(.L_x_27) ;  /* 0xfffffffc00fc7947 */ /* 0x000fc0000383ffff */
[----:B------:R-:W-:-:S00]  /*1c20*/  NOP ;  /* 0x0000000000007918 */ /* 0x000fc00000000000 */
        /* <DEDUP_REMOVED lines=13> */
.L_x_43:


//--------------------- .text._Z23computeCommittorsKernelPKiS0_S0_S0_S0_S0_iiPi --------------------------
	.section	.text._Z23computeCommittorsKernelPKiS0_S0_S0_S0_S0_iiPi,"ax",@progbits
	.align	128
        .global         _Z23computeCommittorsKernelPKiS0_S0_S0_S0_S0_iiPi
        .type           _Z23computeCommittorsKernelPKiS0_S0_S0_S0_S0_iiPi,@function
        .size           _Z23computeCommittorsKernelPKiS0_S0_S0_S0_S0_iiPi,(.L_x_44 - _Z23computeCommittorsKernelPKiS0_S0_S0_S0_S0_iiPi)
        .other          _Z23computeCommittorsKernelPKiS0_S0_S0_S0_S0_iiPi,@"STO_CUDA_ENTRY STV_DEFAULT"
_Z23computeCommittorsKernelPKiS0_S0_S0_S0_S0_iiPi:
.text._Z23computeCommittorsKernelPKiS0_S0_S0_S0_S0_iiPi:
[----:B------:R-:W-:Y:S01]  /*0000*/  LDC R1, c[0x0][0x37c] ;  /* 0x0000df00ff017b82 */ /* 0x000fe20000000800 */
[----:B------:R-:W0:Y:S07]  /*0010*/  S2R R3, SR_TID.X ;  /* 0x0000000000037919 */ /* 0x000e2e0000002100 */
[----:B------:R-:W0:Y:S01]  /*0020*/  S2UR UR4, SR_CTAID.X ;  /* 0x00000000000479c3 */ /* 0x000e220000002500 */
[----:B------:R-:W1:Y:S07]  /*0030*/  LDCU UR5, c[0x0][0x3b0] ;  /* 0x00007600ff0577ac */ /* 0x000e6e0008000800 */
[----:B------:R-:W0:Y:S02]  /*0040*/  LDC R0, c[0x0][0x360] ;  /* 0x0000d800ff007b82 */ /* 0x000e240000000800 */
[----:B0-----:R-:W-:-:S05]  /*0050*/  IMAD R0, R0, UR4, R3 ;  /* 0x0000000400007c24 */ /* 0x001fca000f8e0203 */
[----:B-1----:R-:W-:-:S13]  /*0060*/  ISETP.GE.AND P0, PT, R0, UR5, PT ;  /* 0x0000000500007c0c */ /* 0x002fda000bf06270 */
[----:B------:R-:W-:Y:S05]  /*0070*/  @P0 EXIT ;  /* 0x000000000000094d */ /* 0x000fea0003800000 */
[----:B------:R-:W0:Y:S01]  /*0080*/  LDCU UR6, c[0x0][0x3b4] ;  /* 0x00007680ff0677ac */ /* 0x000e220008000800 */
[----:B------:R-:W-:Y:S02]  /*0090*/  CS2R R22, SRZ ;  /* 0x0000000000167805 */ /* 0x000fe4000001ff00 */
[----:B------:R-:W-:Y:S02]  /*00a0*/  CS2R R20, SRZ ;  /* 0x0000000000147805 */ /* 0x000fe4000001ff00 */
[----:B------:R-:W-:Y:S01]  /*00b0*/  CS2R R18, SRZ ;  /* 0x0000000000127805 */ /* 0x000fe2000001ff00 */
[----:B------:R-:W1:Y:S01]  /*00c0*/  LDCU.64 UR14, c[0x0][0x358] ;  /* 0x00006b00ff0e77ac */ /* 0x000e620008000a00 */
[----:B0-----:R-:W-:-:S09]  /*00d0*/  UISETP.GE.AND UP0, UPT, UR6, 0x1, UPT ;  /* 0x000000010600788c */ /* 0x001fd2000bf06270 */
[----:B-1----:R-:W-:Y:S05]  /*00e0*/  BRA.U !UP0, `(.L_x_28) ;  /* 0x0000000d08647547 */ /* 0x002fea000b800000 */
[----:B------:R-:W-:Y:S02]  /*00f0*/  UISETP.GE.U32.AND UP0, UPT, UR6, 0x4, UPT ;  /* 0x000000040600788c */ /* 0x000fe4000bf06070 */
[----:B------:R-:W-:Y:S01]  /*0100*/  IMAD R0, R0, UR6, RZ ;  /* 0x0000000600007c24 */ /* 0x000fe2000f8e02ff */
[----:B------:R-:W-:Y:S02]  /*0110*/  CS2R R18, SRZ ;  /* 0x0000000000127805 */ /* 0x000fe4000001ff00 */
[----:B------:R-:W-:Y:S02]  /*0120*/  CS2R R20, SRZ ;  /* 0x0000000000147805 */ /* 0x000fe4000001ff00 */
[----:B------:R-:W-:Y:S01]  /*0130*/  CS2R R22, SRZ ;  /* 0x0000000000167805 */ /* 0x000fe2000001ff00 */
[----:B------:R-:W-:Y:S01]  /*0140*/  ULOP3.LUT UR12, UR6, 0x3, URZ, 0xc0, !UPT ;  /* 0x00000003060c7892 */ /* 0x000fe2000f8ec0ff */
[----:B------:R-:W-:Y:S01]  /*0150*/  UMOV UR4, URZ ;  /* 0x000000ff00047c82 */ /* 0x000fe20008000000 */
[----:B------:R-:W-:Y:S10]  /*0160*/  BRA.U !UP0, `(.L_x_29) ;  /* 0x0000000908747547 */ /* 0x000ff4000b800000 */
[----:B------:R-:W0:Y:S01]  /*0170*/  LDCU.128 UR8, c[0x0][0x3a0] ;  /* 0x00007400ff0877ac */ /* 0x000e220008000c00 */
[----:B------:R-:W1:Y:S01]  /*0180*/  LDC.64 R8, c[0x0][0x380] ;  /* 0x0000e000ff087b82 */ /* 0x000e620000000a00 */
[----:B------:R-:W-:Y:S01]  /*0190*/  CS2R R18, SRZ ;  /* 0x0000000000127805 */ /* 0x000fe2000001ff00 */
[----:B------:R-:W-:Y:S01]  /*01a0*/  IMAD.MOV.U32 R29, RZ, RZ, R0 ;  /* 0x000000ffff1d7224 */ /* 0x000fe200078e0000 */
[----:B------:R-:W-:Y:S01]  /*01b0*/  ULOP3.LUT UR4, UR6, 0x7ffffffc, URZ, 0xc0, !UPT ;  /* 0x7ffffffc06047892 */ /* 0x000fe2000f8ec0ff */
[----:B------:R-:W-:Y:S02]  /*01c0*/  CS2R R20, SRZ ;  /* 0x0000000000147805 */ /* 0x000fe4000001ff00 */
[----:B------:R-:W-:Y:S02]  /*01d0*/  CS2R R22, SRZ ;  /* 0x0000000000167805 */ /* 0x000fe4000001ff00 */
[----:B------:R-:W2:Y:S08]  /*01e0*/  LDC.64 R10, c[0x0][0x388] ;  /* 0x0000e200ff0a7b82 */ /* 0x000eb00000000a00 */
[----:B------:R-:W3:Y:S01]  /*01f0*/  LDC.64 R12, c[0x0][0x390] ;  /* 0x0000e400ff0c7b82 */ /* 0x000ee20000000a00 */
[----:B0-----:R-:W-:-:S02]  /*0200*/  UIADD3 UR5, UP1, UPT, UR8, 0x8, URZ ;  /* 0x0000000808057890 */ /* 0x001fc4000ff3e0ff */
[----:B------:R-:W-:Y:S02]  /*0210*/  UIADD3 UR7, UP0, UPT, UR10, 0x8, URZ ;  /* 0x000000080a077890 */ /* 0x000fe4000ff1e0ff */
[----:B------:R-:W-:Y:S02]  /*0220*/  UIADD3.X UR6, UPT, UPT, URZ, UR9, URZ, UP1, !UPT ;  /* 0x00000009ff067290 */ /* 0x000fe40008ffe4ff */
[----:B------:R-:W-:Y:S01]  /*0230*/  UIADD3.X UR8, UPT, UPT, URZ, UR11, URZ, UP0, !UPT ;  /* 0x0000000bff087290 */ /* 0x000fe200087fe4ff */
[----:B------:R-:W0:Y:S01]  /*0240*/  LDC.64 R14, c[0x0][0x398] ;  /* 0x0000e600ff0e7b82 */ /* 0x000e220000000a00 */
[----:B------:R-:W-:-:S12]  /*0250*/  UIADD3 UR9, UPT, UPT, -UR4, URZ, URZ ;  /* 0x000000ff04097290 */ /* 0x000fd8000fffe1ff */
.L_x_38:
[----:B--2---:R-:W-:-:S05]  /*0260*/  IMAD.WIDE R16, R29, 0x4, R10 ;  /* 0x000000041d107825 */ /* 0x004fca00078e020a */
[----:B------:R-:W2:Y:S01]  /*0270*/  LDG.E R28, desc[UR14][R16.64] ;  /* 0x0000000e101c7981 */ /* 0x000ea2000c1e1900 */
[----:B------:R-:W-:Y:S01]  /*0280*/  UIADD3 UR9, UPT, UPT, UR9, 0x4, URZ ;  /* 0x0000000409097890 */ /* 0x000fe2000fffe0ff */
[----:B------:R-:W-:Y:S01]  /*0290*/  IMAD.U32 R24, RZ, RZ, UR7 ;  /* 0x00000007ff187e24 */ /* 0x000fe2000f8e00ff */
[----:B------:R-:W-:Y:S01]  /*02a0*/  BSSY.RECONVERGENT B0, `(.L_x_30) ;  /* 0x0000027000007945 */ /* 0x000fe20003800200 */
[----:B------:R-:W-:Y:S01]  /*02b0*/  IMAD.U32 R25, RZ, RZ, UR8 ;  /* 0x00000008ff197e24 */ /* 0x000fe2000f8e00ff */
[----:B------:R-:W-:Y:S01]  /*02c0*/  UISETP.NE.AND UP0, UPT, UR9, URZ, UPT ;  /* 0x000000ff0900728c */ /* 0x000fe2000bf05270 */
[----:B------:R-:W-:Y:S02]  /*02d0*/  IMAD.U32 R26, RZ, RZ, UR5 ;  /* 0x00000005ff1a7e24 */ /* 0x000fe4000f8e00ff */
[----:B------:R-:W-:Y:S02]  /*02e0*/  IMAD.U32 R27, RZ, RZ, UR6 ;  /* 0x00000006ff1b7e24 */ /* 0x000fe4000f8e00ff */
[----:B-1----:R-:W-:-:S04]  /*02f0*/  IMAD.WIDE R6, R29, 0x4, R8 ;  /* 0x000000041d067825 */ /* 0x002fc800078e0208 */
[----:B---3--:R-:W-:-:S04]  /*0300*/  IMAD.WIDE R4, R29, 0x4, R12 ;  /* 0x000000041d047825 */ /* 0x008fc800078e020c */
[----:B0-----:R-:W-:-:S04]  /*0310*/  IMAD.WIDE R2, R29, 0x4, R14 ;  /* 0x000000041d027825 */ /* 0x001fc800078e020e */
[----:B------:R-:W-:-:S04]  /*0320*/  IMAD.WIDE R24, R29, 0x4, R24 ;  /* 0x000000041d187825 */ /* 0x000fc800078e0218 */
[----:B------:R-:W-:Y:S01]  /*0330*/  IMAD.WIDE R26, R29, 0x4, R26 ;  /* 0x000000041d1a7825 */ /* 0x000fe200078e021a */
[----:B--2---:R-:W-:-:S13]  /*0340*/  ISETP.NE.AND P0, PT, R28, -0x1, PT ;  /* 0xffffffff1c00780c */ /* 0x004fda0003f05270 */
[----:B------:R-:W-:Y:S05]  /*0350*/  @!P0 BRA `(.L_x_31) ;  /* 0x00000000006c8947 */ /* 0x000fea0003800000 */
[----:B------:R-:W2:Y:S02]  /*0360*/  LDG.E R31, desc[UR14][R24.64+-0x8] ;  /* 0xfffff80e181f7981 */ /* 0x000ea4000c1e1900 */
        /* <DEDUP_REMOVED lines=9> */
[----:B--2---:R-:W-:-:S04]  /*0400*/  LOP3.LUT R30, R30, 0x80000001, RZ, 0xc0, !PT ;  /* 0x800000011e1e7812 */ /* 0x004fc800078ec0ff */
[----:B------:R-:W-:-:S13]  /*0410*/  ISETP.NE.AND P2, PT, R30, 0x1, PT ;  /* 0x000000011e00780c */ /* 0x000fda0003f45270 */
[----:B------:R-:W2:Y:S01]  /*0420*/  @P2 LDG.E R30, desc[UR14][R6.64] ;  /* 0x0000000e061e2981 */ /* 0x000ea2000c1e1900 */
[----:B------:R-:W-:Y:S01]  /*0430*/  ISETP.GT.AND P0, PT, R33, R28, PT ;  /* 0x0000001c2100720c */ /* 0x000fe20003f04270 */
[----:B------:R-:W-:Y:S01]  /*0440*/  VIADD R28, R22, 0x1 ;  /* 0x00000001161c7836 */ /* 0x000fe20000000000 */
[----:B------:R-:W-:Y:S01]  /*0450*/  ISETP.GT.AND P1, PT, R31, R32, PT ;  /* 0x000000201f00720c */ /* 0x000fe20003f24270 */
[----:B------:R-:W-:Y:S02]  /*0460*/  VIADD R23, R23, 0x1 ;  /* 0x0000000117177836 */ /* 0x000fe40000000000 */
[----:B------:R-:W-:-:S08]  /*0470*/  @!P2 VIADD R20, R20, 0x1 ;  /* 0x000000011414a836 */ /* 0x000fd00000000000 */
[----:B------:R-:W-:-:S05]  /*0480*/  @!P0 IMAD.MOV R28, RZ, RZ, R22 ;  /* 0x000000ffff1c8224 */ /* 0x000fca00078e0216 */
[----:B------:R-:W-:Y:S02]  /*0490*/  MOV R22, R28 ;  /* 0x0000001c00167202 */ /* 0x000fe40000000f00 */
[----:B--2---:R-:W-:Y:S02]  /*04a0*/  @P2 LOP3.LUT R32, R30, 0x1, RZ, 0xc0, !PT ;  /* 0x000000011e202812 */ /* 0x004fe400078ec0ff */
[----:B------:R-:W-:Y:S01]  /*04b0*/  IADD3 R30, PT, PT, R21, 0x1, RZ ;  /* 0x00000001151e7810 */ /* 0x000fe20007ffe0ff */
[----:B------:R-:W-:Y:S01]  /*04c0*/  @!P1 IMAD.MOV R30, RZ, RZ, R21 ;  /* 0x000000ffff1e9224 */ /* 0x000fe200078e0215 */
[----:B------:R-:W-:Y:S01]  /*04d0*/  @P2 LOP3.LUT R31, R32, 0x1, RZ, 0x3c, !PT ;  /* 0x00000001201f2812 */ /* 0x000fe200078e3cff */
[----:B------:R-:W-:Y:S02]  /*04e0*/  @P2 IMAD.IADD R19, R19, 0x1, R32 ;  /* 0x0000000113132824 */ /* 0x000fe400078e0220 */
[----:B------:R-:W-:Y:S02]  /*04f0*/  IMAD.MOV.U32 R21, RZ, RZ, R30 ;  /* 0x000000ffff157224 */ /* 0x000fe400078e001e */
[----:B------:R-:W-:-:S07]  /*0500*/  @P2 IMAD.IADD R18, R18, 0x1, R31 ;  /* 0x0000000112122824 */ /* 0x000fce00078e021f */
.L_x_31:
[----:B------:R-:W-:Y:S05]  /*0510*/  BSYNC.RECONVERGENT B0 ;  /* 0x0000000000007941 */ /* 0x000fea0003800200 */
.L_x_30:
[----:B------:R-:W2:Y:S01]  /*0520*/  LDG.E R31, desc[UR14][R16.64+0x4] ;  /* 0x0000040e101f7981 */ /* 0x000ea2000c1e1900 */
[----:B------:R-:W-:Y:S01]  /*0530*/  BSSY.RECONVERGENT B0, `(.L_x_32) ;  /* 0x000001e000007945 */ /* 0x000fe20003800200 */
        /* <DEDUP_REMOVED lines=18> */
[----:B------:R-:W-:Y:S01]  /*0660*/  VIADD R23, R23, 0x1 ;  /* 0x0000000117177836 */ /* 0x000fe20000000000 */
[----:B------:R-:W-:-:S11]  /*0670*/  @!P2 IADD3 R20, PT, PT, R20, 0x1, RZ ;  /* 0x000000011414a810 */ /* 0x000fd60007ffe0ff */
[----:B------:R-:W-:-:S04]  /*0680*/  @!P0 IMAD.MOV R28, RZ, RZ, R22 ;  /* 0x000000ffff1c8224 */ /* 0x000fc800078e0216 */
[----:B------:R-:W-:Y:S01]  /*0690*/  IMAD.MOV.U32 R22, RZ, RZ, R28 ;  /* 0x000000ffff167224 */ /* 0x000fe200078e001c */
[----:B--2---:R-:W-:Y:S01]  /*06a0*/  @P2 LOP3.LUT R32, R30, 0x1, RZ, 0xc0, !PT ;  /* 0x000000011e202812 */ /* 0x004fe200078ec0ff */
[C---:B------:R-:W-:Y:S01]  /*06b0*/  VIADD R30, R21.reuse, 0x1 ;  /* 0x00000001151e7836 */ /* 0x040fe20000000000 */
[----:B------:R-:W-:Y:S02]  /*06c0*/  @!P1 IADD3 R30, PT, PT, R21, RZ, RZ ;  /* 0x000000ff151e9210 */ /* 0x000fe40007ffe0ff */
[----:B------:R-:W-:Y:S01]  /*06d0*/  @P2 LOP3.LUT R31, R32, 0x1, RZ, 0x3c, !PT ;  /* 0x00000001201f2812 */ /* 0x000fe200078e3cff */
[----:B------:R-:W-:Y:S02]  /*06e0*/  @P2 IMAD.IADD R19, R19, 0x1, R32 ;  /* 0x0000000113132824 */ /* 0x000fe400078e0220 */
[----:B------:R-:W-:Y:S02]  /*06f0*/  IMAD.MOV.U32 R21, RZ, RZ, R30 ;  /* 0x000000ffff157224 */ /* 0x000fe400078e001e */
[----:B------:R-:W-:-:S07]  /*0700*/  @P2 IMAD.IADD R18, R18, 0x1, R31 ;  /* 0x0000000112122824 */ /* 0x000fce00078e021f */
.L_x_33:
[----:B------:R-:W-:Y:S05]  /*0710*/  BSYNC.RECONVERGENT B0 ;  /* 0x0000000000007941 */ /* 0x000fea0003800200 */
.L_x_32:
        /* <DEDUP_REMOVED lines=22> */
[----:B------:R-:W-:-:S04]  /*0880*/  @!P0 IMAD.MOV R28, RZ, RZ, R22 ;  /* 0x000000ffff1c8224 */ /* 0x000fc800078e0216 */
[----:B------:R-:W-:Y:S01]  /*0890*/  IMAD.MOV.U32 R22, RZ, RZ, R28 ;  /* 0x000000ffff167224 */ /* 0x000fe200078e001c */
[----:B--2---:R-:W-:Y:S01]  /*08a0*/  @P2 LOP3.LUT R32, R30, 0x1, RZ, 0xc0, !PT ;  /* 0x000000011e202812 */ /* 0x004fe200078ec0ff */
[----:B------:R-:W-:Y:S02]  /*08b0*/  VIADD R30, R21, 0x1 ;  /* 0x00000001151e7836 */ /* 0x000fe40000000000 */
[----:B------:R-:W-:Y:S01]  /*08c0*/  @!P1 IMAD.MOV R30, RZ, RZ, R21 ;  /* 0x000000ffff1e9224 */ /* 0x000fe200078e0215 */
[----:B------:R-:W-:Y:S01]  /*08d0*/  @P2 LOP3.LUT R31, R32, 0x1, RZ, 0x3c, !PT ;  /* 0x00000001201f2812 */ /* 0x000fe200078e3cff */
[----:B------:R-:W-:Y:S02]  /*08e0*/  @P2 IMAD.IADD R19, R19, 0x1, R32 ;  /* 0x0000000113132824 */ /* 0x000fe400078e0220 */
[----:B------:R-:W-:Y:S01]  /*08f0*/  IMAD.MOV.U32 R21, RZ, RZ, R30 ;  /* 0x000000ffff157224 */ /* 0x000fe200078e001e */
[----:B------:R-:W-:-:S07]  /*0900*/  @P2 IADD3 R18, PT, PT, R18, R31, RZ ;  /* 0x0000001f12122210 */ /* 0x000fce0007ffe0ff */
.L_x_35:
[----:B------:R-:W-:Y:S05]  /*0910*/  BSYNC.RECONVERGENT B0 ;  /* 0x0000000000007941 */ /* 0x000fea0003800200 */
.L_x_34:
        /* <DEDUP_REMOVED lines=21> */
[----:B------:R-:W-:Y:S01]  /*0a70*/  IADD3 R5, PT, PT, R21, 0x1, RZ ;  /* 0x0000000115057810 */ /* 0x000fe20007ffe0ff */
[----:B------:R-:W-:-:S08]  /*0a80*/  @!P2 VIADD R20, R20, 0x1 ;  /* 0x000000011414a836 */ /* 0x000fd00000000000 */
[----:B------:R-:W-:Y:S02]  /*0a90*/  @!P0 IMAD.MOV R4, RZ, RZ, R22 ;  /* 0x000000ffff048224 */ /* 0x000fe400078e0216 */
[----:B------:R-:W-:-:S03]  /*0aa0*/  @!P1 IMAD.MOV R5, RZ, RZ, R21 ;  /* 0x000000ffff059224 */ /* 0x000fc600078e0215 */
[----:B------:R-:W-:Y:S01]  /*0ab0*/  MOV R22, R4 ;  /* 0x0000000400167202 */ /* 0x000fe20000000f00 */
[----:B------:R-:W-:Y:S01]  /*0ac0*/  IMAD.MOV.U32 R21, RZ, RZ, R5 ;  /* 0x000000ffff157224 */ /* 0x000fe200078e0005 */
[----:B--2---:R-:W-:-:S04]  /*0ad0*/  @P2 LOP3.LUT R16, R6, 0x1, RZ, 0xc0, !PT ;  /* 0x0000000106102812 */ /* 0x004fc800078ec0ff */
[----:B------:R-:W-:Y:S01]  /*0ae0*/  @P2 LOP3.LUT R17, R16, 0x1, RZ, 0x3c, !PT ;  /* 0x0000000110112812 */ /* 0x000fe200078e3cff */
[----:B------:R-:W-:-:S04]  /*0af0*/  @P2 IMAD.IADD R19, R19, 0x1, R16 ;  /* 0x0000000113132824 */ /* 0x000fc800078e0210 */
[----:B------:R-:W-:-:S07]  /*0b00*/  @P2 IMAD.IADD R18, R18, 0x1, R17 ;  /* 0x0000000112122824 */ /* 0x000fce00078e0211 */
.L_x_37:
[----:B------:R-:W-:Y:S05]  /*0b10*/  BSYNC.RECONVERGENT B0 ;  /* 0x0000000000007941 */ /* 0x000fea0003800200 */
.L_x_36:
[----:B------:R-:W-:Y:S01]  /*0b20*/  VIADD R29, R29, 0x4 ;  /* 0x000000041d1d7836 */ /* 0x000fe20000000000 */
[----:B------:R-:W-:Y:S06]  /*0b30*/  BRA.U UP0, `(.L_x_38) ;  /* 0xfffffff500c87547 */ /* 0x000fec000b83ffff */
.L_x_29:
[----:B------:R-:W-:-:S09]  /*0b40*/  UISETP.NE.AND UP0, UPT, UR12, URZ, UPT ;  /* 0x000000ff0c00728c */ /* 0x000fd2000bf05270 */
[----:B------:R-:W-:Y:S05]  /*0b50*/  BRA.U !UP0, `(.L_x_28) ;  /* 0x0000000108c87547 */ /* 0x000fea000b800000 */
[----:B------:R-:W0:Y:S01]  /*0b60*/  LDC.64 R2, c[0x0][0x390] ;  /* 0x0000e400ff027b82 */ /* 0x000e220000000a00 */
[----:B------:R-:W-:Y:S01]  /*0b70*/  VIADD R13, R0, UR4 ;  /* 0x00000004000d7c36 */ /* 0x000fe20008000000 */
[----:B------:R-:W-:-:S06]  /*0b80*/  UIADD3 UR8, UPT, UPT, -UR12, URZ, URZ ;  /* 0x000000ff0c087290 */ /* 0x000fcc000fffe1ff */
[----:B------:R-:W1:Y:S08]  /*0b90*/  LDC.64 R4, c[0x0][0x388] ;  /* 0x0000e200ff047b82 */ /* 0x000e700000000a00 */
[----:B------:R-:W2:Y:S08]  /*0ba0*/  LDC.64 R6, c[0x0][0x398] ;  /* 0x0000e600ff067b82 */ /* 0x000eb00000000a00 */
[----:B------:R-:W3:Y:S08]  /*0bb0*/  LDC.64 R8, c[0x0][0x3a0] ;  /* 0x0000e800ff087b82 */ /* 0x000ef00000000a00 */
[----:B------:R-:W4:Y:S02]  /*0bc0*/  LDC.64 R10, c[0x0][0x3a8] ;  /* 0x0000ea00ff0a7b82 */ /* 0x000f240000000a00 */
.L_x_41:
[----:B-1----:R-:W-:-:S05]  /*0bd0*/  IMAD.WIDE R14, R13, 0x4, R4 ;  /* 0x000000040d0e7825 */ /* 0x002fca00078e0204 */
[----:B------:R-:W5:Y:S01]  /*0be0*/  LDG.E R12, desc[UR14][R14.64] ;  /* 0x0000000e0e0c7981 */ /* 0x000f62000c1e1900 */
[----:B------:R-:W-:Y:S01]  /*0bf0*/  UIADD3 UR8, UPT, UPT, UR8, 0x1, URZ ;  /* 0x0000000108087890 */ /* 0x000fe2000fffe0ff */
[----:B------:R-:W-:Y:S03]  /*0c00*/  BSSY.RECONVERGENT B0, `(.L_x_39) ;  /* 0x0000025000007945 */ /* 0x000fe60003800200 */
[----:B------:R-:W-:Y:S01]  /*0c10*/  UISETP.NE.AND UP0, UPT, UR8, URZ, UPT ;  /* 0x000000ff0800728c */ /* 0x000fe2000bf05270 */
[----:B-----5:R-:W-:-:S13]  /*0c20*/  ISETP.NE.AND P0, PT, R12, -0x1, PT ;  /* 0xffffffff0c00780c */ /* 0x020fda0003f05270 */
[----:B------:R-:W-:Y:S05]  /*0c30*/  @!P0 BRA `(.L_x_40) ;  /* 0x0000000000848947 */ /* 0x000fea0003800000 */
[----:B----4-:R-:W-:-:S05]  /*0c40*/  IMAD.WIDE R14, R13, 0x4, R10 ;  /* 0x000000040d0e7825 */ /* 0x010fca00078e020a */
[----:B------:R-:W4:Y:S02]  /*0c50*/  LDG.E R24, desc[UR14][R14.64] ;  /* 0x0000000e0e187981 */ /* 0x000f24000c1e1900 */
[----:B----4-:R-:W-:-:S13]  /*0c60*/  ISETP.NE.AND P0, PT, R24, -0x1, PT ;  /* 0xffffffff1800780c */ /* 0x010fda0003f05270 */
[----:B------:R-:W-:Y:S05]  /*0c70*/  @!P0 BRA `(.L_x_40) ;  /* 0x0000000000748947 */ /* 0x000fea0003800000 */
[----:B---3--:R-:W-:-:S05]  /*0c80*/  IMAD.WIDE R14, R13, 0x4, R8 ;  /* 0x000000040d0e7825 */ /* 0x008fca00078e0208 */
[----:B------:R-:W3:Y:S02]  /*0c90*/  LDG.E R25, desc[UR14][R14.64] ;  /* 0x0000000e0e197981 */ /* 0x000ee4000c1e1900 */
[----:B---3--:R-:W-:-:S13]  /*0ca0*/  ISETP.NE.AND P0, PT, R25, -0x1, PT ;  /* 0xffffffff1900780c */ /* 0x008fda0003f05270 */
[----:B------:R-:W-:Y:S05]  /*0cb0*/  @!P0 BRA `(.L_x_40) ;  /* 0x0000000000648947 */ /* 0x000fea0003800000 */
[----:B0-----:R-:W-:-:S05]  /*0cc0*/  IMAD.WIDE R14, R13, 0x4, R2 ;  /* 0x000000040d0e7825 */ /* 0x001fca00078e0202 */
[----:B------:R-:W3:Y:S02]  /*0cd0*/  LDG.E R27, desc[UR14][R14.64] ;  /* 0x0000000e0e1b7981 */ /* 0x000ee4000c1e1900 */
[----:B---3--:R-:W-:-:S13]  /*0ce0*/  ISETP.NE.AND P0, PT, R27, -0x1, PT ;  /* 0xffffffff1b00780c */ /* 0x008fda0003f05270 */
[----:B------:R-:W-:Y:S05]  /*0cf0*/  @!P0 BRA `(.L_x_40) ;  /* 0x0000000000548947 */ /* 0x000fea0003800000 */
[----:B--2---:R-:W-:-:S06]  /*0d00*/  IMAD.WIDE R14, R13, 0x4, R6 ;  /* 0x000000040d0e7825 */ /* 0x004fcc00078e0206 */
[----:B------:R-:W2:Y:S02]  /*0d10*/  LDG.E R14, desc[UR14][R14.64] ;  /* 0x0000000e0e0e7981 */ /* 0x000ea4000c1e1900 */
[----:B--2---:R-:W-:-:S04]  /*0d20*/  LOP3.LUT R0, R14, 0x80000001, RZ, 0xc0, !PT ;  /* 0x800000010e007812 */ /* 0x004fc800078ec0ff */
[----:B------:R-:W-:-:S13]  /*0d30*/  ISETP.NE.AND P2, PT, R0, 0x1, PT ;  /* 0x000000010000780c */ /* 0x000fda0003f45270 */
[----:B------:R-:W0:Y:S02]  /*0d40*/  @P2 LDC.64 R16, c[0x0][0x380] ;  /* 0x0000e000ff102b82 */ /* 0x000e240000000a00 */
[----:B0-----:R-:W-:-:S06]  /*0d50*/  @P2 IMAD.WIDE R16, R13, 0x4, R16 ;  /* 0x000000040d102825 */ /* 0x001fcc00078e0210 */
        /* <DEDUP_REMOVED lines=8> */
[----:B------:R-:W-:Y:S02]  /*0de0*/  @!P1 IMAD.MOV R12, RZ, RZ, R21 ;  /* 0x000000ffff0c9224 */ /* 0x000fe400078e0215 */
[----:B------:R-:W-:Y:S02]  /*0df0*/  IMAD.MOV.U32 R22, RZ, RZ, R0 ;  /* 0x000000ffff167224 */ /* 0x000fe400078e0000 */
[----:B------:R-:W-:Y:S01]  /*0e00*/  IMAD.MOV.U32 R21, RZ, RZ, R12 ;  /* 0x000000ffff157224 */ /* 0x000fe200078e000c */
[----:B--2---:R-:W-:-:S04]  /*0e10*/  @P2 LOP3.LUT R24, R16, 0x1, RZ, 0xc0, !PT ;  /* 0x0000000110182812 */ /* 0x004fc800078ec0ff */
[----:B------:R-:W-:Y:S01]  /*0e20*/  @P2 LOP3.LUT R15, R24, 0x1, RZ, 0x3c, !PT ;  /* 0x00000001180f2812 */ /* 0x000fe200078e3cff */
[----:B------:R-:W-:-:S03]  /*0e30*/  @P2 IMAD.IADD R19, R19, 0x1, R24 ;  /* 0x0000000113132824 */ /* 0x000fc600078e0218 */
[----:B------:R-:W-:-:S07]  /*0e40*/  @P2 IADD3 R18, PT, PT, R18, R15, RZ ;  /* 0x0000000f12122210 */ /* 0x000fce0007ffe0ff */
.L_x_40:
[----:B------:R-:W-:Y:S05]  /*0e50*/  BSYNC.RECONVERGENT B0 ;  /* 0x0000000000007941 */ /* 0x000fea0003800200 */
.L_x_39:
[----:B------:R-:W-:Y:S01]  /*0e60*/  IADD3 R13, PT, PT, R13, 0x1, RZ ;  /* 0x000000010d0d7810 */ /* 0x000fe20007ffe0ff */
[----:B------:R-:W-:Y:S06]  /*0e70*/  BRA.U UP0, `(.L_x_41) ;  /* 0xfffffffd00547547 */ /* 0x000fec000b83ffff */
.L_x_28:
[----:B------:R-:W1:Y:S01]  /*0e80*/  S2R R0, SR_LANEID ;  /* 0x0000000000007919 */ /* 0x000e620000000000 */
[----:B------:R-:W5:Y:S01]  /*0e90*/  LDCU.64 UR6, c[0x0][0x3b8] ;  /* 0x00007700ff0677ac */ /* 0x000f620008000a00 */
[----:B------:R-:W2:Y:S08]  /*0ea0*/  REDUX.SUM UR9, R23 ;  /* 0x00000000170973c4 */ /* 0x000eb0000000c000 */
[----:B0-----:R-:W0:Y:S01]  /*0eb0*/  LDC.64 R2, c[0x0][0x3b8] ;  /* 0x0000ee00ff027b82 */ /* 0x001e220000000a00 */
[----:B------:R-:W-:-:S02]  /*0ec0*/  VOTEU.ANY UR5, UPT, PT ;  /* 0x0000000000057886 */ /* 0x000fc400038e0100 */
[----:B------:R-:W-:-:S05]  /*0ed0*/  UFLO.U32 UR5, UR5 ;  /* 0x00000005000572bd */ /* 0x000fca00080e0000 */
[----:B------:R-:W3:Y:S08]  /*0ee0*/  REDUX.SUM UR10, R22 ;  /* 0x00000000160a73c4 */ /* 0x000ef0000000c000 */
[----:B------:R-:W4:Y:S08]  /*0ef0*/  REDUX.SUM UR11, R21 ;  /* 0x00000000150b73c4 */ /* 0x000f30000000c000 */
[----:B------:R-:W0:Y:S01]  /*0f00*/  REDUX.SUM UR13, R20 ;  /* 0x00000000140d73c4 */ /* 0x000e22000000c000 */
[----:B--2---:R-:W-:Y:S01]  /*0f10*/  IMAD.U32 R7, RZ, RZ, UR9 ;  /* 0x00000009ff077e24 */ /* 0x004fe2000f8e00ff */
[----:B-1----:R-:W-:Y:S01]  /*0f20*/  ISETP.EQ.U32.AND P0, PT, R0, UR5, PT ;  /* 0x0000000500007c0c */ /* 0x002fe2000bf02070 */
[----:B-----5:R-:W-:-:S05]  /*0f30*/  UIADD3 UR5, UP0, UPT, UR6, 0x4, URZ ;  /* 0x0000000406057890 */ /* 0x020fca000ff1e0ff */
[----:B------:R-:W1:Y:S01]  /*0f40*/  REDUX.SUM UR16, R19 ;  /* 0x00000000131073c4 */ /* 0x000e62000000c000 */
[----:B------:R-:W-:-:S07]  /*0f50*/  UIADD3.X UR6, UPT, UPT, URZ, UR7, URZ, UP0, !UPT ;  /* 0x00000007ff067290 */ /* 0x000fce00087fe4ff */
[----:B------:R-:W2:Y:S01]  /*0f60*/  REDUX.SUM UR17, R18 ;  /* 0x00000000121173c4 */ /* 0x000ea2000000c000 */
[----:B---3--:R-:W-:Y:S01]  /*0f70*/  IMAD.U32 R9, RZ, RZ, UR10 ;  /* 0x0000000aff097e24 */ /* 0x008fe2000f8e00ff */
[----:B----4-:R-:W-:Y:S01]  /*0f80*/  MOV R11, UR11 ;  /* 0x0000000b000b7c02 */ /* 0x010fe20008000f00 */
[----:B------:R-:W-:Y:S01]  /*0f90*/  IMAD.U32 R4, RZ, RZ, UR5 ;  /* 0x00000005ff047e24 */ /* 0x000fe2000f8e00ff */
[----:B0-----:R-:W-:Y:S01]  /*0fa0*/  @P0 REDG.E.ADD.STRONG.GPU desc[UR14][R2.64], R7 ;  /* 0x000000070200098e */ /* 0x001fe2000c12e10e */
[----:B------:R-:W-:Y:S02]  /*0fb0*/  IMAD.U32 R5, RZ, RZ, UR6 ;  /* 0x00000006ff057e24 */ /* 0x000fe4000f8e00ff */
[----:B------:R-:W-:-:S03]  /*0fc0*/  IMAD.U32 R13, RZ, RZ, UR13 ;  /* 0x0000000dff0d7e24 */ /* 0x000fc6000f8e00ff */
[----:B------:R-:W-:Y:S04]  /*0fd0*/  @P0 REDG.E.ADD.STRONG.GPU desc[UR14][R4.64], R9 ;  /* 0x000000090400098e */ /* 0x000fe8000c12e10e */
[----:B------:R-:W-:Y:S01]  /*0fe0*/  @P0 REDG.E.ADD.STRONG.GPU desc[UR14][R4.64+0x4], R11 ;  /* 0x0000040b0400098e */ /* 0x000fe2000c12e10e */
[----:B-1----:R-:W-:-:S03]  /*0ff0*/  IMAD.U32 R15, RZ, RZ, UR16 ;  /* 0x00000010ff0f7e24 */ /* 0x002fc6000f8e00ff */
[----:B------:R-:W-:Y:S04]  /*1000*/  @P0 REDG.E.ADD.STRONG.GPU desc[UR14][R4.64+0x8], R13 ;  /* 0x0000080d0400098e */ /* 0x000fe8000c12e10e */
[----:B------:R-:W-:Y:S01]  /*1010*/  @P0 REDG.E.ADD.STRONG.GPU desc[UR14][R4.64+0xc], R15 ;  /* 0x00000c0f0400098e */ /* 0x000fe2000c12e10e */
[----:B--2---:R-:W-:-:S05]  /*1020*/  IMAD.U32 R17, RZ, RZ, UR17 ;  /* 0x00000011ff117e24 */ /* 0x004fca000f8e00ff */
[----:B------:R-:W-:Y:S01]  /*1030*/  @P0 REDG.E.ADD.STRONG.GPU desc[UR14][R4.64+0x10], R17 ;  /* 0x000010110400098e */ /* 0x000fe2000c12e10e */
[----:B------:R-:W-:Y:S05]  /*1040*/  EXIT ;  /* 0x000000000000794d */ /* 0x000fea0003800000 */
.L_x_42:
        /* <DEDUP_REMOVED lines=11> */
.L_x_44:


//--------------------- .nv.shared.reserved.0     --------------------------
	.section	.nv.shared.reserved.0,"aw",@nobits
	.weak		__nv_reservedSMEM_offset_0_alias
	.size		__nv_reservedSMEM_offset_0_alias, 0, 64
	.other		__nv_reservedSMEM_offset_0_alias,@"STO_CUDA_RESERVED_SHARED STV_DEFAULT"
__nv_reservedSMEM_offset_0_alias:
	.zero		0
	.zero		64


//--------------------- .nv.constant0._Z17passageTimeKernelPfPiS0_S0_fmm --------------------------
	.section	.nv.constant0._Z17passageTimeKernelPfPiS0_S0_fmm,"a",@progbits
	.sectionflags	@""
	.align	4
.nv.constant0._Z17passageTimeKernelPfPiS0_S0_fmm:
	.zero		952


//--------------------- .nv.constant0._Z23computeCommittorsKernelPKiS0_S0_S0_S0_S0_iiPi --------------------------
	.section	.nv.constant0._Z23computeCommittorsKernelPKiS0_S0_S0_S0_S0_iiPi,"a",@progbits
	.sectionflags	@""
	.align	4
.nv.constant0._Z23computeCommittorsKernelPKiS0_S0_S0_S0_S0_iiPi:
	.zero		960


//--------------------- SYMBOLS --------------------------

	.type		.nv.reservedSmem.offset0,@object
	.size		.nv.reservedSmem.offset0,0x4
